def attn_fwd(
    Q,
    K,
    V,
    Out,
    Lse,
    sm_scale,
    stride_qz,
    stride_qh,
    stride_qm,
    stride_qk,
    stride_kz,
    stride_kh,
    stride_kn,
    stride_kk,
    stride_vz,
    stride_vh,
    stride_vn,
    stride_vk,
    stride_oz,
    stride_oh,
    stride_om,
    stride_ok,
    seqlen_q,
    seqlen_k,
    BLOCK_M: tl.constexpr,
    BLOCK_N: tl.constexpr,
    HEAD_DIM: tl.constexpr,
    CAUSAL: tl.constexpr,
):
    start_m = tl.program_id(0)
    off_hz = tl.program_id(1)
    q_off = off_hz * stride_qh
    k_off = off_hz * stride_kh
    v_off = off_hz * stride_vh
    offs_m = start_m * BLOCK_M + tl.arange(0, BLOCK_M)
    offs_d = tl.arange(0, HEAD_DIM)
    offs_n = tl.arange(0, BLOCK_N)
    q_ptrs = Q + q_off + offs_m[:, None] * stride_qm + offs_d[None, :] * stride_qk
    k_ptrs = K + k_off + offs_d[:, None] * stride_kk + offs_n[None, :] * stride_kn
    v_ptrs = V + v_off + offs_n[:, None] * stride_vn + offs_d[None, :] * stride_vk
    m_i = tl.full([BLOCK_M], float("-inf"), dtype=tl.float32)
    l_i = tl.zeros([BLOCK_M], dtype=tl.float32) + 1.0
    acc = tl.zeros([BLOCK_M, HEAD_DIM], dtype=tl.float32)
    q = tl.load(q_ptrs)
    acc, l_i, m_i = _attn_fwd_inner(
        acc,
        l_i,
        m_i,
        q,
        k_ptrs,
        v_ptrs,
        sm_scale,
        stride_kn,
        stride_vn,
        start_m,
        seqlen_k,
        BLOCK_M,
        BLOCK_N,
        HEAD_DIM,
        CAUSAL,
    )
    acc = acc / l_i[:, None]
    lse = m_i + tl.math.log2(l_i) / 1.4426950408889634
    o_ptrs = (
        Out
        + off_hz * stride_oh
        + offs_m[:, None] * stride_om
        + offs_d[None, :] * stride_ok
    )
    tl.store(o_ptrs, acc.to(Out.dtype.element_ty))
    tl.store(Lse + off_hz * seqlen_q + offs_m, lse)

# config = {"BLOCK_M": 32, "BLOCK_N": 128, "HEAD_DIM": 64, "arch": "sm_100", "causal": false, "dtype": "fp16", "num_stages": 3, "num_warps": 4}
# arch = sm_100


// ===== COMPILED SASS (sm_100a) =====

	.target	sm_100a

	.elftype	@"ET_EXEC"


//--------------------- .note.nv.tkinfo           --------------------------
	.section	.note.nv.tkinfo,"",@"SHT_NOTE"
	.sectionflags	@"SHF_NOTE_NV_TKINFO"
	.tkinfo
        /*0018*/ 	.word	0x00000081
        /*0030*/ 	.string	""
        /*0030*/ 	.string	"ptxas-blackwell"
        /*0030*/ 	.string	"Cuda compilation tools, release 12.9, V12.9.86"
        /*0030*/ 	.string	"Build cuda_12.9.r12.9/compiler.36037853_0"
        /*0030*/ 	.string	"-v  -suppress-debug-info  -lineinfo  -arch sm_100a "



//--------------------- .note.nv.cuver            --------------------------
	.section	.note.nv.cuver,"",@"SHT_NOTE"
	.sectionflags	@"SHF_NOTE_NV_CUVER"
        /*0018*/ 	.short	0x0001
        /*001a*/ 	.short	0x0064
        /*001c*/ 	.short	0x0001
        /*001e*/ 	.short	0x0000
        /*0020*/ 	.short	0x0001
        /*0022*/ 	.short	0x0000


//--------------------- .nv.info                  --------------------------
	.section	.nv.info,"",@"SHT_CUDA_INFO"
	.align	4


	//----- nvinfo : EIATTR_REGCOUNT
	.align		4
        /*0000*/ 	.byte	0x04, 0x2f
        /*0002*/ 	.short	(.L_2 - .L_1)
	.align		4
.L_1:
        /*0004*/ 	.word	index@(attn_fwd)
        /*0008*/ 	.word	0x000000ff


	//----- nvinfo : EIATTR_FRAME_SIZE
	.align		4
.L_2:
        /*000c*/ 	.byte	0x04, 0x11
        /*000e*/ 	.short	(.L_4 - .L_3)
	.align		4
.L_3:
        /*0010*/ 	.word	index@(attn_fwd)
        /*0014*/ 	.word	0x00000228


	//----- nvinfo : EIATTR_MIN_STACK_SIZE
	.align		4
.L_4:
        /*0018*/ 	.byte	0x04, 0x12
        /*001a*/ 	.short	(.L_6 - .L_5)
	.align		4
.L_5:
        /*001c*/ 	.word	index@(attn_fwd)
        /*0020*/ 	.word	0x00000228
.L_6:


//--------------------- .nv.info.attn_fwd         --------------------------
	.section	.nv.info.attn_fwd,"",@"SHT_CUDA_INFO"
	.sectionflags	@""
	.align	4


	//----- nvinfo : EIATTR_CUDA_API_VERSION
	.align		4
        /*0000*/ 	.byte	0x04, 0x37
        /*0002*/ 	.short	(.L_8 - .L_7)
.L_7:
        /*0004*/ 	.word	0x00000081


	//----- nvinfo : EIATTR_KPARAM_INFO
	.align		4
.L_8:
        /*0008*/ 	.byte	0x04, 0x17
        /*000a*/ 	.short	(.L_10 - .L_9)
.L_9:
        /*000c*/ 	.word	0x00000000
        /*0010*/ 	.short	0x0019
        /*0012*/ 	.short	0x0080
        /*0014*/ 	.byte	0x00, 0xf4, 0x21, 0x00


	//----- nvinfo : EIATTR_KPARAM_INFO
	.align		4
.L_10:
        /*0018*/ 	.byte	0x04, 0x17
        /*001a*/ 	.short	(.L_12 - .L_11)
.L_11:
        /*001c*/ 	.word	0x00000000
        /*0020*/ 	.short	0x0018
        /*0022*/ 	.short	0x0078
        /*0024*/ 	.byte	0x00, 0xf4, 0x21, 0x00


	//----- nvinfo : EIATTR_KPARAM_INFO
	.align		4
.L_12:
        /*0028*/ 	.byte	0x04, 0x17
        /*002a*/ 	.short	(.L_14 - .L_13)
.L_13:
        /*002c*/ 	.word	0x00000000
        /*0030*/ 	.short	0x0017
        /*0032*/ 	.short	0x0070
        /*0034*/ 	.byte	0x00, 0xf0, 0x11, 0x00


	//----- nvinfo : EIATTR_KPARAM_INFO
	.align		4
.L_14:
        /*0038*/ 	.byte	0x04, 0x17
        /*003a*/ 	.short	(.L_16 - .L_15)
.L_15:
        /*003c*/ 	.word	0x00000000
        /*0040*/ 	.short	0x0016
        /*0042*/ 	.short	0x006c
        /*0044*/ 	.byte	0x00, 0xf0, 0x11, 0x00


	//----- nvinfo : EIATTR_KPARAM_INFO
	.align		4
.L_16:
        /*0048*/ 	.byte	0x04, 0x17
        /*004a*/ 	.short	(.L_18 - .L_17)
.L_17:
        /*004c*/ 	.word	0x00000000
        /*0050*/ 	.short	0x0015
        /*0052*/ 	.short	0x0068
        /*0054*/ 	.byte	0x00, 0xf0, 0x11, 0x00


	//----- nvinfo : EIATTR_KPARAM_INFO
	.align		4
.L_18:
        /*0058*/ 	.byte	0x04, 0x17
        /*005a*/ 	.short	(.L_20 - .L_19)
.L_19:
        /*005c*/ 	.word	0x00000000
        /*0060*/ 	.short	0x0014
        /*0062*/ 	.short	0x0064
        /*0064*/ 	.byte	0x00, 0xf0, 0x11, 0x00


	//----- nvinfo : EIATTR_KPARAM_INFO
	.align		4
.L_20:
        /*0068*/ 	.byte	0x04, 0x17
        /*006a*/ 	.short	(.L_22 - .L_21)
.L_21:
        /*006c*/ 	.word	0x00000000
        /*0070*/ 	.short	0x0013
        /*0072*/ 	.short	0x0060
        /*0074*/ 	.byte	0x00, 0xf0, 0x11, 0x00


	//----- nvinfo : EIATTR_KPARAM_INFO
	.align		4
.L_22:
        /*0078*/ 	.byte	0x04, 0x17
        /*007a*/ 	.short	(.L_24 - .L_23)
.L_23:
        /*007c*/ 	.word	0x00000000
        /*0080*/ 	.short	0x0012
        /*0082*/ 	.short	0x005c
        /*0084*/ 	.byte	0x00, 0xf0, 0x11, 0x00


	//----- nvinfo : EIATTR_KPARAM_INFO
	.align		4
.L_24:
        /*0088*/ 	.byte	0x04, 0x17
        /*008a*/ 	.short	(.L_26 - .L_25)
.L_25:
        /*008c*/ 	.word	0x00000000
        /*0090*/ 	.short	0x0011
        /*0092*/ 	.short	0x0058
        /*0094*/ 	.byte	0x00, 0xf0, 0x11, 0x00


	//----- nvinfo : EIATTR_KPARAM_INFO
	.align		4
.L_26:
        /*0098*/ 	.byte	0x04, 0x17
        /*009a*/ 	.short	(.L_28 - .L_27)
.L_27:
        /*009c*/ 	.word	0x00000000
        /*00a0*/ 	.short	0x0010
        /*00a2*/ 	.short	0x0054
        /*00a4*/ 	.byte	0x00, 0xf0, 0x11, 0x00


	//----- nvinfo : EIATTR_KPARAM_INFO
	.align		4
.L_28:
        /*00a8*/ 	.byte	0x04, 0x17
        /*00aa*/ 	.short	(.L_30 - .L_29)
.L_29:
        /*00ac*/ 	.word	0x00000000
        /*00b0*/ 	.short	0x000f
        /*00b2*/ 	.short	0x0050
        /*00b4*/ 	.byte	0x00, 0xf0, 0x11, 0x00


	//----- nvinfo : EIATTR_KPARAM_INFO
	.align		4
.L_30:
        /*00b8*/ 	.byte	0x04, 0x17
        /*00ba*/ 	.short	(.L_32 - .L_31)
.L_31:
        /*00bc*/ 	.word	0x00000000
        /*00c0*/ 	.short	0x000e
        /*00c2*/ 	.short	0x004c
        /*00c4*/ 	.byte	0x00, 0xf0, 0x11, 0x00


	//----- nvinfo : EIATTR_KPARAM_INFO
	.align		4
.L_32:
        /*00c8*/ 	.byte	0x04, 0x17
        /*00ca*/ 	.short	(.L_34 - .L_33)
.L_33:
        /*00cc*/ 	.word	0x00000000
        /*00d0*/ 	.short	0x000d
        /*00d2*/ 	.short	0x0048
        /*00d4*/ 	.byte	0x00, 0xf0, 0x11, 0x00


	//----- nvinfo : EIATTR_KPARAM_INFO
	.align		4
.L_34:
        /*00d8*/ 	.byte	0x04, 0x17
        /*00da*/ 	.short	(.L_36 - .L_35)
.L_35:
        /*00dc*/ 	.word	0x00000000
        /*00e0*/ 	.short	0x000c
        /*00e2*/ 	.short	0x0044
        /*00e4*/ 	.byte	0x00, 0xf0, 0x11, 0x00


	//----- nvinfo : EIATTR_KPARAM_INFO
	.align		4
.L_36:
        /*00e8*/ 	.byte	0x04, 0x17
        /*00ea*/ 	.short	(.L_38 - .L_37)
.L_37:
        /*00ec*/ 	.word	0x00000000
        /*00f0*/ 	.short	0x000b
        /*00f2*/ 	.short	0x0040
        /*00f4*/ 	.byte	0x00, 0xf0, 0x11, 0x00


	//----- nvinfo : EIATTR_KPARAM_INFO
	.align		4
.L_38:
        /*00f8*/ 	.byte	0x04, 0x17
        /*00fa*/ 	.short	(.L_40 - .L_39)
.L_39:
        /*00fc*/ 	.word	0x00000000
        /*0100*/ 	.short	0x000a
        /*0102*/ 	.short	0x003c
        /*0104*/ 	.byte	0x00, 0xf0, 0x11, 0x00


	//----- nvinfo : EIATTR_KPARAM_INFO
	.align		4
.L_40:
        /*0108*/ 	.byte	0x04, 0x17
        /*010a*/ 	.short	(.L_42 - .L_41)
.L_41:
        /*010c*/ 	.word	0x00000000
        /*0110*/ 	.short	0x0009
        /*0112*/ 	.short	0x0038
        /*0114*/ 	.byte	0x00, 0xf0, 0x11, 0x00


	//----- nvinfo : EIATTR_KPARAM_INFO
	.align		4
.L_42:
        /*0118*/ 	.byte	0x04, 0x17
        /*011a*/ 	.short	(.L_44 - .L_43)
.L_43:
        /*011c*/ 	.word	0x00000000
        /*0120*/ 	.short	0x0008
        /*0122*/ 	.short	0x0034
        /*0124*/ 	.byte	0x00, 0xf0, 0x11, 0x00


	//----- nvinfo : EIATTR_KPARAM_INFO
	.align		4
.L_44:
        /*0128*/ 	.byte	0x04, 0x17
        /*012a*/ 	.short	(.L_46 - .L_45)
.L_45:
        /*012c*/ 	.word	0x00000000
        /*0130*/ 	.short	0x0007
        /*0132*/ 	.short	0x0030
        /*0134*/ 	.byte	0x00, 0xf0, 0x11, 0x00


	//----- nvinfo : EIATTR_KPARAM_INFO
	.align		4
.L_46:
        /*0138*/ 	.byte	0x04, 0x17
        /*013a*/ 	.short	(.L_48 - .L_47)
.L_47:
        /*013c*/ 	.word	0x00000000
        /*0140*/ 	.short	0x0006
        /*0142*/ 	.short	0x002c
        /*0144*/ 	.byte	0x00, 0xf0, 0x11, 0x00


	//----- nvinfo : EIATTR_KPARAM_INFO
	.align		4
.L_48:
        /*0148*/ 	.byte	0x04, 0x17
        /*014a*/ 	.short	(.L_50 - .L_49)
.L_49:
        /*014c*/ 	.word	0x00000000
        /*0150*/ 	.short	0x0005
        /*0152*/ 	.short	0x0028
        /*0154*/ 	.byte	0x00, 0xf0, 0x11, 0x00


	//----- nvinfo : EIATTR_KPARAM_INFO
	.align		4
.L_50:
        /*0158*/ 	.byte	0x04, 0x17
        /*015a*/ 	.short	(.L_52 - .L_51)
.L_51:
        /*015c*/ 	.word	0x00000000
        /*0160*/ 	.short	0x0004
        /*0162*/ 	.short	0x0020
        /*0164*/ 	.byte	0x00, 0xf4, 0x21, 0x00


	//----- nvinfo : EIATTR_KPARAM_INFO
	.align		4
.L_52:
        /*0168*/ 	.byte	0x04, 0x17
        /*016a*/ 	.short	(.L_54 - .L_53)
.L_53:
        /*016c*/ 	.word	0x00000000
        /*0170*/ 	.short	0x0003
        /*0172*/ 	.short	0x0018
        /*0174*/ 	.byte	0x00, 0xf4, 0x21, 0x00


	//----- nvinfo : EIATTR_KPARAM_INFO
	.align		4
.L_54:
        /*0178*/ 	.byte	0x04, 0x17
        /*017a*/ 	.short	(.L_56 - .L_55)
.L_55:
        /*017c*/ 	.word	0x00000000
        /*0180*/ 	.short	0x0002
        /*0182*/ 	.short	0x0010
        /*0184*/ 	.byte	0x00, 0xf4, 0x21, 0x00


	//----- nvinfo : EIATTR_KPARAM_INFO
	.align		4
.L_56:
        /*0188*/ 	.byte	0x04, 0x17
        /*018a*/ 	.short	(.L_58 - .L_57)
.L_57:
        /*018c*/ 	.word	0x00000000
        /*0190*/ 	.short	0x0001
        /*0192*/ 	.short	0x0008
        /*0194*/ 	.byte	0x00, 0xf4, 0x21, 0x00


	//----- nvinfo : EIATTR_KPARAM_INFO
	.align		4
.L_58:
        /*0198*/ 	.byte	0x04, 0x17
        /*019a*/ 	.short	(.L_60 - .L_59)
.L_59:
        /*019c*/ 	.word	0x00000000
        /*01a0*/ 	.short	0x0000
        /*01a2*/ 	.short	0x0000
        /*01a4*/ 	.byte	0x00, 0xf4, 0x21, 0x00


	//----- nvinfo : EIATTR_SPARSE_MMA_MASK
	.align		4
.L_60:
        /*01a8*/ 	.byte	0x03, 0x50
        /*01aa*/ 	.short	0x0000


	//----- nvinfo : EIATTR_MAXREG_COUNT
	.align		4
        /*01ac*/ 	.byte	0x03, 0x1b
        /*01ae*/ 	.short	0x00ff


	//----- nvinfo : EIATTR_NUM_BARRIERS
	.align		4
        /*01b0*/ 	.byte	0x02, 0x4c
        /*01b2*/ 	.byte	0x01
	.zero		1


	//----- nvinfo : EIATTR_ANNOTATIONS
	.align		4
        /*01b4*/ 	.byte	0x04, 0x55
        /*01b6*/ 	.short	(.L_62 - .L_61)


	//   ....[0]....
.L_61:
        /*01b8*/ 	.word	0x00000001
        /*01bc*/ 	.byte	0xf0, 0x0a, 0x00, 0x00, 0x01, 0x00, 0x00, 0x00, 0x50, 0x0b, 0x00, 0x00, 0x01, 0x00, 0x00, 0x00
        /* <DEDUP_REMOVED lines=67> */
        /*05fc*/ 	.byte	0x80, 0x32, 0x00, 0x00, 0x01, 0x00, 0x00, 0x00, 0xa0, 0x32, 0x00, 0x00


	//----- nvinfo : EIATTR_COOP_GROUP_MASK_REGIDS
	.align		4
.L_62:
        /*0608*/ 	.byte	0x04, 0x29
        /*060a*/ 	.short	(.L_64 - .L_63)


	//   ....[0]....
.L_63:
        /*060c*/ 	.word	0xffffffff


	//   ....[1]....
        /*0610*/ 	.word	0xffffffff


	//   ....[2]....
        /*0614*/ 	.word	0xffffffff


	//   ....[3]....
        /*0618*/ 	.word	0xffffffff


	//   ....[4]....
        /*061c*/ 	.word	0xffffffff


	//   ....[5]....
        /*0620*/ 	.word	0xffffffff


	//   ....[6]....
        /*0624*/ 	.word	0xffffffff


	//   ....[7]....
        /*0628*/ 	.word	0xffffffff


	//   ....[8]....
        /*062c*/ 	.word	0xffffffff


	//   ....[9]....
        /*0630*/ 	.word	0xffffffff


	//   ....[10]....
        /*0634*/ 	.word	0xffffffff


	//   ....[11]....
        /*0638*/ 	.word	0xffffffff


	//   ....[12]....
        /*063c*/ 	.word	0xffffffff


	//   ....[13]....
        /*0640*/ 	.word	0xffffffff


	//   ....[14]....
        /*0644*/ 	.word	0xffffffff


	//   ....[15]....
        /*0648*/ 	.word	0xffffffff


	//   ....[16]....
        /*064c*/ 	.word	0xffffffff


	//   ....[17]....
        /*0650*/ 	.word	0xffffffff


	//   ....[18]....
        /*0654*/ 	.word	0xffffffff


	//   ....[19]....
        /*0658*/ 	.word	0xffffffff


	//----- nvinfo : EIATTR_COOP_GROUP_INSTR_OFFSETS
	.align		4
.L_64:
        /*065c*/ 	.byte	0x04, 0x28
        /*065e*/ 	.short	(.L_66 - .L_65)


	//   ....[0]....
.L_65:
        /*0660*/ 	.word	0x00004100


	//   ....[1]....
        /*0664*/ 	.word	0x00004110


	//   ....[2]....
        /*0668*/ 	.word	0x00004120


	//   ....[3]....
        /*066c*/ 	.word	0x00004130


	//   ....[4]....
        /*0670*/ 	.word	0x00004180


	//   ....[5]....
        /*0674*/ 	.word	0x00004190


	//   ....[6]....
        /*0678*/ 	.word	0x000041a0


	//   ....[7]....
        /*067c*/ 	.word	0x000041b0


	//   ....[8]....
        /*0680*/ 	.word	0x000042f0


	//   ....[9]....
        /*0684*/ 	.word	0x00004310


	//   ....[10]....
        /*0688*/ 	.word	0x00004b90


	//   ....[11]....
        /*068c*/ 	.word	0x00004ba0


	//   ....[12]....
        /*0690*/ 	.word	0x00004bb0


	//   ....[13]....
        /*0694*/ 	.word	0x00004bc0


	//   ....[14]....
        /*0698*/ 	.word	0x00004c10


	//   ....[15]....
        /*069c*/ 	.word	0x00004c20


	//   ....[16]....
        /*06a0*/ 	.word	0x00004c30


	//   ....[17]....
        /*06a4*/ 	.word	0x00004c40


	//   ....[18]....
        /*06a8*/ 	.word	0x00004da0


	//   ....[19]....
        /*06ac*/ 	.word	0x00004dc0


	//----- nvinfo : EIATTR_VRC_CTA_INIT_COUNT
	.align		4
.L_66:
        /*06b0*/ 	.byte	0x02, 0x4a
	.zero		1
	.zero		1


	//----- nvinfo : EIATTR_EXIT_INSTR_OFFSETS
	.align		4
        /*06b4*/ 	.byte	0x04, 0x1c
        /*06b6*/ 	.short	(.L_68 - .L_67)


	//   ....[0]....
.L_67:
        /*06b8*/ 	.word	0x00007880


	//   ....[1]....
        /*06bc*/ 	.word	0x000078b0


	//----- nvinfo : EIATTR_REQNTID
	.align		4
.L_68:
        /*06c0*/ 	.byte	0x04, 0x10
        /*06c2*/ 	.short	(.L_70 - .L_69)
.L_69:
        /*06c4*/ 	.word	0x00000080
        /*06c8*/ 	.word	0x00000001
        /*06cc*/ 	.word	0x00000001


	//----- nvinfo : EIATTR_CBANK_PARAM_SIZE
	.align		4
.L_70:
        /*06d0*/ 	.byte	0x03, 0x19
        /*06d2*/ 	.short	0x0088


	//----- nvinfo : EIATTR_PARAM_CBANK
	.align		4
        /*06d4*/ 	.byte	0x04, 0x0a
        /*06d6*/ 	.short	(.L_72 - .L_71)
	.align		4
.L_71:
        /*06d8*/ 	.word	index@(.nv.constant0.attn_fwd)
        /*06dc*/ 	.short	0x0380
        /*06de*/ 	.short	0x0088


	//----- nvinfo : EIATTR_SW_WAR
	.align		4
.L_72:
        /*06e0*/ 	.byte	0x04, 0x36
        /*06e2*/ 	.short	(.L_74 - .L_73)
.L_73:
        /*06e4*/ 	.word	0x00000008
.L_74:


//--------------------- .nv.compat                --------------------------
	.section	.nv.compat,"",@"SHT_CUDA_COMPAT_INFO"
	.align	4
        /*0000*/ 	.byte	0x02, 0x02, 0x01, 0x00, 0x02, 0x05, 0x05, 0x00, 0x02, 0x03, 0x00, 0x00, 0x02, 0x06, 0x01, 0x00


//--------------------- .nv.callgraph             --------------------------
	.section	.nv.callgraph,"",@"SHT_CUDA_CALLGRAPH"
	.align	4
	.sectionentsize	8
	.align		4
        /*0000*/ 	.word	0x00000000
	.align		4
        /*0004*/ 	.word	0xffffffff
	.align		4
        /*0008*/ 	.word	0x00000000
	.align		4
        /*000c*/ 	.word	0xfffffffe
	.align		4
        /*0010*/ 	.word	0x00000000
	.align		4
        /*0014*/ 	.word	0xfffffffd
	.align		4
        /*0018*/ 	.word	0x00000000
	.align		4
        /*001c*/ 	.word	0xfffffffc


//--------------------- .nv.constant4             --------------------------
	.section	.nv.constant4,"a",@progbits
	.align	8
	.align		8
.nv.constant4:
        /*0000*/ 	.dword	_$_str


//--------------------- .text.attn_fwd            --------------------------
	.section	.text.attn_fwd,"ax",@progbits
	.align	128
        .global         attn_fwd
        .type           attn_fwd,@function
        .size           attn_fwd,(.L_x_3 - attn_fwd)
        .other          attn_fwd,@"STO_CUDA_ENTRY STV_DEFAULT"
attn_fwd:
.text.attn_fwd:
[----:B------:R-:W0:Y:S01]  /*0000*/  LDC R1, c[0x0][0x37c] ;  /* 0x0000df00ff017b82 */ /* 0x000e220000000800 */
[----:B------:R-:W1:Y:S07]  /*0010*/  S2R R33, SR_TID.X ;  /* 0x0000000000217919 */ /* 0x000e6e0000002100 */
[----:B------:R-:W2:Y:S01]  /*0020*/  S2UR UR9, SR_CTAID.Y ;  /* 0x00000000000979c3 */ /* 0x000ea20000002600 */
[----:B------:R-:W2:Y:S01]  /*0030*/  LDCU.64 UR4, c[0x0][0x3b0] ;  /* 0x00007600ff0477ac */ /* 0x000ea20008000a00 */
[----:B0-----:R-:W-:Y:S01]  /*0040*/  VIADD R1, R1, 0xfffffdd8 ;  /* 0xfffffdd801017836 */ /* 0x001fe20000000000 */
[----:B------:R-:W0:Y:S01]  /*0050*/  S2R R3, SR_CTAID.X ;  /* 0x0000000000037919 */ /* 0x000e220000002500 */
[----:B------:R-:W3:Y:S04]  /*0060*/  LDCU.64 UR10, c[0x0][0x358] ;  /* 0x00006b00ff0a77ac */ /* 0x000ee80008000a00 */
[----:B------:R-:W4:Y:S08]  /*0070*/  LDC R19, c[0x0][0x3b8] ;  /* 0x0000ee00ff137b82 */ /* 0x000f300000000800 */
[----:B------:R-:W5:Y:S01]  /*0080*/  LDC.64 R30, c[0x0][0x380] ;  /* 0x0000e000ff1e7b82 */ /* 0x000f620000000a00 */
[----:B--2---:R-:W-:-:S04]  /*0090*/  UIMAD UR4, UR9, UR4, URZ ;  /* 0x00000004090472a4 */ /* 0x004fc8000f8e02ff */
[----:B------:R-:W-:Y:S01]  /*00a0*/  USHF.L.U32 UR6, UR4, 0x1, URZ ;  /* 0x0000000104067899 */ /* 0x000fe200080006ff */
[----:B-1----:R-:W-:Y:S02]  /*00b0*/  LOP3.LUT R252, R33, 0x1f, RZ, 0xc0, !PT ;  /* 0x0000001f21fc7812 */ /* 0x002fe400078ec0ff */
[----:B------:R-:W-:-:S03]  /*00c0*/  SHF.R.U32.HI R2, RZ, 0x5, R33 ;  /* 0x00000005ff027819 */ /* 0x000fc60000011621 */
[----:B0-----:R-:W-:Y:S01]  /*00d0*/  IMAD R252, R3, 0x20, R252 ;  /* 0x0000002003fc7824 */ /* 0x001fe200078e02fc */
[----:B------:R-:W-:-:S03]  /*00e0*/  SGXT.U32 R2, R2, 0x2 ;  /* 0x000000020202781a */ /* 0x000fc60000000000 */
[----:B------:R-:W-:Y:S01]  /*00f0*/  IMAD R0, R252, UR5, RZ ;  /* 0x00000005fc007c24 */ /* 0x000fe2000f8e02ff */
[----:B------:R-:W-:Y:S01]  /*0100*/  UIMAD.WIDE UR4, UR4, 0x2, URZ ;  /* 0x00000002040478a5 */ /* 0x000fe2000f8e02ff */
[----:B----4-:R-:W-:-:S03]  /*0110*/  IMAD R4, R2, R19, RZ ;  /* 0x0000001302047224 */ /* 0x010fc600078e02ff */
[C---:B------:R-:W-:Y:S01]  /*0120*/  SHF.L.U32 R3, R0.reuse, 0x1, RZ ;  /* 0x0000000100037819 */ /* 0x040fe200000006ff */
[----:B------:R-:W-:Y:S02]  /*0130*/  IMAD R5, R19, 0x4, R4 ;  /* 0x0000000413057824 */ /* 0x000fe400078e0204 */
[----:B------:R-:W-:Y:S01]  /*0140*/  IMAD.HI R0, R0, 0x2, RZ ;  /* 0x0000000200007827 */ /* 0x000fe200078e02ff */
[----:B-----5:R-:W-:-:S03]  /*0150*/  IADD3 R29, P0, P1, R3, UR6, R30 ;  /* 0x00000006031d7c10 */ /* 0x020fc6000f91e01e */
[C---:B------:R-:W-:Y:S01]  /*0160*/  IMAD R7, R19.reuse, 0x4, R5 ;  /* 0x0000000413077824 */ /* 0x040fe200078e0205 */
[----:B------:R-:W-:Y:S02]  /*0170*/  IADD3.X R31, PT, PT, R0, UR5, R31, P0, P1 ;  /* 0x00000005001f7c10 */ /* 0x000fe400087e241f */
[C---:B------:R-:W-:Y:S02]  /*0180*/  LEA R2, P0, R4.reuse, R29, 0x1 ;  /* 0x0000001d04027211 */ /* 0x040fe400078008ff */
[----:B------:R-:W-:Y:S02]  /*0190*/  LEA R0, R19, R7, 0x2 ;  /* 0x0000000713007211 */ /* 0x000fe400078e10ff */
[----:B------:R-:W-:Y:S02]  /*01a0*/  LEA.HI.X.SX32 R3, R4, R31, 0x1, P0 ;  /* 0x0000001f04037211 */ /* 0x000fe400000f0eff */
[-C--:B------:R-:W-:Y:S01]  /*01b0*/  LEA R4, P0, R5, R29.reuse, 0x1 ;  /* 0x0000001d05047211 */ /* 0x080fe200078008ff */
[----:B------:R-:W-:Y:S01]  /*01c0*/  IMAD R11, R19, 0x4, R0 ;  /* 0x00000004130b7824 */ /* 0x000fe200078e0200 */
[----:B------:R-:W-:Y:S01]  /*01d0*/  LEA R6, P1, R7, R29, 0x1 ;  /* 0x0000001d07067211 */ /* 0x000fe200078208ff */
[----:B---3--:R0:W2:Y:S01]  /*01e0*/  LDG.E.U16 R20, desc[UR10][R2.64] ;  /* 0x0000000a02147981 */ /* 0x0080a2000c1e1500 */
[----:B------:R-:W-:Y:S01]  /*01f0*/  LEA.HI.X.SX32 R5, R5, R31, 0x1, P0 ;  /* 0x0000001f05057211 */ /* 0x000fe200000f0eff */
[----:B------:R-:W-:Y:S01]  /*0200*/  IMAD R12, R19, 0x4, R11 ;  /* 0x00000004130c7824 */ /* 0x000fe200078e020b */
[----:B------:R-:W-:-:S02]  /*0210*/  LEA R8, P0, R0, R29, 0x1 ;  /* 0x0000001d00087211 */ /* 0x000fc400078008ff */
[-C--:B------:R-:W-:Y:S01]  /*0220*/  LEA.HI.X.SX32 R7, R7, R31.reuse, 0x1, P1 ;  /* 0x0000001f07077211 */ /* 0x080fe200008f0eff */
[----:B------:R-:W3:Y:S01]  /*0230*/  LDG.E.U16 R21, desc[UR10][R4.64] ;  /* 0x0000000a04157981 */ /* 0x000ee2000c1e1500 */
[----:B------:R-:W-:Y:S02]  /*0240*/  LEA.HI.X.SX32 R9, R0, R31, 0x1, P0 ;  /* 0x0000001f00097211 */ /* 0x000fe400000f0eff */
[C---:B------:R-:W-:Y:S01]  /*0250*/  LEA R0, R19.reuse, R12, 0x2 ;  /* 0x0000000c13007211 */ /* 0x040fe200078e10ff */
[----:B------:R1:W4:Y:S04]  /*0260*/  LDG.E.U16 R22, desc[UR10][R6.64] ;  /* 0x0000000a06167981 */ /* 0x000328000c1e1500 */
[C---:B------:R-:W-:Y:S01]  /*0270*/  IMAD R13, R19.reuse, 0x4, R0 ;  /* 0x00000004130d7824 */ /* 0x040fe200078e0200 */
[----:B0-----:R-:W-:Y:S01]  /*0280*/  LEA R2, P0, R12, R29, 0x1 ;  /* 0x0000001d0c027211 */ /* 0x001fe200078008ff */
[----:B------:R0:W5:Y:S03]  /*0290*/  LDG.E.U16 R23, desc[UR10][R8.64] ;  /* 0x0000000a08177981 */ /* 0x000166000c1e1500 */
[----:B------:R-:W-:-:S02]  /*02a0*/  LEA R14, R19, R13, 0x2 ;  /* 0x0000000d130e7211 */ /* 0x000fc400078e10ff */
[----:B------:R-:W-:Y:S02]  /*02b0*/  LEA.HI.X.SX32 R3, R12, R31, 0x1, P0 ;  /* 0x0000001f0c037211 */ /* 0x000fe400000f0eff */
[CC--:B-1----:R-:W-:Y:S01]  /*02c0*/  LEA R6, P0, R0.reuse, R29.reuse, 0x1 ;  /* 0x0000001d00067211 */ /* 0x0c2fe200078008ff */
[----:B------:R-:W-:Y:S01]  /*02d0*/  IMAD R16, R19, 0x4, R14 ;  /* 0x0000000413107824 */ /* 0x000fe200078e020e */
[----:B------:R-:W-:Y:S01]  /*02e0*/  LEA R10, P1, R11, R29, 0x1 ;  /* 0x0000001d0b0a7211 */ /* 0x000fe200078208ff */
[----:B------:R-:W3:Y:S01]  /*02f0*/  LDG.E.U16 R25, desc[UR10][R2.64] ;  /* 0x0000000a02197981 */ /* 0x000ee2000c1e1500 */
[-C--:B------:R-:W-:Y:S02]  /*0300*/  LEA.HI.X.SX32 R7, R0, R31.reuse, 0x1, P0 ;  /* 0x0000001f00077211 */ /* 0x080fe400000f0eff */
[----:B------:R-:W-:Y:S02]  /*0310*/  LEA R0, R19, R16, 0x2 ;  /* 0x0000001013007211 */ /* 0x000fe400078e10ff */
[----:B------:R-:W-:Y:S01]  /*0320*/  LEA.HI.X.SX32 R11, R11, R31, 0x1, P1 ;  /* 0x0000001f0b0b7211 */ /* 0x000fe200008f0eff */
[----:B------:R-:W3:Y:S01]  /*0330*/  LDG.E.U16 R26, desc[UR10][R6.64] ;  /* 0x0000000a061a7981 */ /* 0x000ee2000c1e1500 */
[----:B------:R-:W-:Y:S01]  /*0340*/  LEA R4, P0, R13, R29, 0x1 ;  /* 0x0000001d0d047211 */ /* 0x000fe200078008ff */
[----:B------:R-:W-:-:S02]  /*0350*/  IMAD R17, R19, 0x4, R0 ;  /* 0x0000000413117824 */ /* 0x000fc400078e0200 */
[----:B------:R1:W5:Y:S01]  /*0360*/  LDG.E.U16 R24, desc[UR10][R10.64] ;  /* 0x0000000a0a187981 */ /* 0x000362000c1e1500 */
[----:B------:R-:W-:Y:S02]  /*0370*/  LEA.HI.X.SX32 R5, R13, R31, 0x1, P0 ;  /* 0x0000001f0d057211 */ /* 0x000fe400000f0eff */
[-C--:B0-----:R-:W-:Y:S02]  /*0380*/  LEA R8, P0, R0, R29.reuse, 0x1 ;  /* 0x0000001d00087211 */ /* 0x081fe400078008ff */
[----:B------:R-:W-:Y:S01]  /*0390*/  LEA R12, P1, R14, R29, 0x1 ;  /* 0x0000001d0e0c7211 */ /* 0x000fe200078208ff */
[----:B------:R0:W5:Y:S01]  /*03a0*/  LDG.E.U16 R27, desc[UR10][R4.64] ;  /* 0x0000000a041b7981 */ /* 0x000162000c1e1500 */
[----:B-1----:R-:W-:Y:S02]  /*03b0*/  LEA R11, R19, R17, 0x2 ;  /* 0x00000011130b7211 */ /* 0x002fe400078e10ff */
[----:B------:R-:W-:Y:S02]  /*03c0*/  LEA.HI.X.SX32 R9, R0, R31, 0x1, P0 ;  /* 0x0000001f00097211 */ /* 0x000fe400000f0eff */
[----:B------:R-:W-:Y:S01]  /*03d0*/  LEA R10, P0, R11, R29, 0x1 ;  /* 0x0000001d0b0a7211 */ /* 0x000fe200078008ff */
[----:B------:R-:W-:-:S03]  /*03e0*/  IMAD R18, R19, 0x4, R11 ;  /* 0x0000000413127824 */ /* 0x000fc600078e020b */
[----:B------:R-:W-:Y:S01]  /*03f0*/  LEA.HI.X.SX32 R11, R11, R31, 0x1, P0 ;  /* 0x0000001f0b0b7211 */ /* 0x000fe200000f0eff */
[----:B------:R-:W5:Y:S01]  /*0400*/  LDG.E.U16 R9, desc[UR10][R8.64] ;  /* 0x0000000a08097981 */ /* 0x000f62000c1e1500 */
[C---:B------:R-:W-:Y:S02]  /*0410*/  LEA R0, R19.reuse, R18, 0x2 ;  /* 0x0000001213007211 */ /* 0x040fe400078e10ff */
[----:B------:R-:W-:Y:S01]  /*0420*/  LEA R2, P0, R16, R29, 0x1 ;  /* 0x0000001d10027211 */ /* 0x000fe200078008ff */
[----:B------:R-:W5:Y:S01]  /*0430*/  LDG.E.U16 R10, desc[UR10][R10.64] ;  /* 0x0000000a0a0a7981 */ /* 0x000f62000c1e1500 */
[-C--:B------:R-:W-:Y:S01]  /*0440*/  LEA.HI.X.SX32 R13, R14, R31.reuse, 0x1, P1 ;  /* 0x0000001f0e0d7211 */ /* 0x080fe200008f0eff */
[----:B------:R-:W-:Y:S01]  /*0450*/  IMAD R19, R19, 0x4, R0 ;  /* 0x0000000413137824 */ /* 0x000fe200078e0200 */
[----:B------:R-:W-:Y:S02]  /*0460*/  LEA.HI.X.SX32 R3, R16, R31, 0x1, P0 ;  /* 0x0000001f10037211 */ /* 0x000fe400000f0eff */
[-C--:B------:R-:W-:Y:S01]  /*0470*/  LEA R14, P1, R0, R29.reuse, 0x1 ;  /* 0x0000001d000e7211 */ /* 0x080fe200078208ff */
[----:B------:R1:W5:Y:S01]  /*0480*/  LDG.E.U16 R28, desc[UR10][R12.64] ;  /* 0x0000000a0c1c7981 */ /* 0x000362000c1e1500 */
[----:B0-----:R-:W-:-:S02]  /*0490*/  LEA R4, P0, R17, R29, 0x1 ;  /* 0x0000001d11047211 */ /* 0x001fc400078008ff */
[-C--:B------:R-:W-:Y:S01]  /*04a0*/  LEA.HI.X.SX32 R15, R0, R31.reuse, 0x1, P1 ;  /* 0x0000001f000f7211 */ /* 0x080fe200008f0eff */
[----:B------:R0:W5:Y:S01]  /*04b0*/  LDG.E.U16 R2, desc[UR10][R2.64] ;  /* 0x0000000a02027981 */ /* 0x000162000c1e1500 */
[----:B------:R-:W-:Y:S02]  /*04c0*/  LEA.HI.X.SX32 R5, R17, R31, 0x1, P0 ;  /* 0x0000001f11057211 */ /* 0x000fe400000f0eff */
[CC--:B------:R-:W-:Y:S01]  /*04d0*/  LEA R6, P1, R18.reuse, R29.reuse, 0x1 ;  /* 0x0000001d12067211 */ /* 0x0c0fe200078208ff */
[----:B------:R-:W5:Y:S01]  /*04e0*/  LDG.E.U16 R14, desc[UR10][R14.64] ;  /* 0x0000000a0e0e7981 */ /* 0x000f62000c1e1500 */
[C---:B-1----:R-:W-:Y:S02]  /*04f0*/  LEA R12, P0, R19.reuse, R29, 0x1 ;  /* 0x0000001d130c7211 */ /* 0x042fe400078008ff */
[-C--:B------:R-:W-:Y:S01]  /*0500*/  LEA.HI.X.SX32 R7, R18, R31.reuse, 0x1, P1 ;  /* 0x0000001f12077211 */ /* 0x080fe200008f0eff */
[----:B------:R-:W5:Y:S01]  /*0510*/  LDG.E.U16 R4, desc[UR10][R4.64] ;  /* 0x0000000a04047981 */ /* 0x000f62000c1e1500 */
[----:B------:R-:W-:-:S03]  /*0520*/  LEA.HI.X.SX32 R13, R19, R31, 0x1, P0 ;  /* 0x0000001f130d7211 */ /* 0x000fc600000f0eff */
[----:B------:R-:W5:Y:S04]  /*0530*/  LDG.E.U16 R6, desc[UR10][R6.64] ;  /* 0x0000000a06067981 */ /* 0x000f68000c1e1500 */
[----:B------:R-:W5:Y:S01]  /*0540*/  LDG.E.U16 R12, desc[UR10][R12.64] ;  /* 0x0000000a0c0c7981 */ /* 0x000f62000c1e1500 */
[----:B------:R-:W1:Y:S01]  /*0550*/  S2UR UR8, SR_CgaCtaId ;  /* 0x00000000000879c3 */ /* 0x000e620000008800 */
[----:B------:R-:W-:Y:S01]  /*0560*/  UMOV UR4, 0x400 ;  /* 0x0000040000047882 */ /* 0x000fe20000000000 */
[----:B------:R-:W-:Y:S02]  /*0570*/  SHF.R.S32.HI R0, RZ, 0x6, R33 ;  /* 0x00000006ff007819 */ /* 0x000fe40000011421 */
[----:B------:R-:W-:Y:S02]  /*0580*/  LOP3.LUT R8, R33, 0x3f, RZ, 0xc0, !PT ;  /* 0x0000003f21087812 */ /* 0x000fe400078ec0ff */
[----:B------:R-:W-:-:S02]  /*0590*/  SGXT R0, R0, 0x1 ;  /* 0x000000010000781a */ /* 0x000fc40000000200 */
[----:B0-----:R-:W-:Y:S01]  /*05a0*/  SHF.L.U32 R3, R8, 0x1, RZ ;  /* 0x0000000108037819 */ /* 0x001fe200000006ff */
[----:B-1----:R-:W-:Y:S01]  /*05b0*/  ULEA UR8, UR8, UR4, 0x18 ;  /* 0x0000000408087291 */ /* 0x002fe2000f8ec0ff */
[----:B------:R-:W0:Y:S02]  /*05c0*/  LDCU UR4, c[0x0][0x3f0] ;  /* 0x00007e00ff0477ac */ /* 0x000e240008000800 */
[----:B------:R-:W-:-:S04]  /*05d0*/  LOP3.LUT R3, R3, 0x90, R0, 0x78, !PT ;  /* 0x0000009003037812 */ /* 0x000fc800078e7800 */
[----:B------:R-:W-:Y:S01]  /*05e0*/  LOP3.LUT R0, R3, 0x20, RZ, 0x3c, !PT ;  /* 0x0000002003007812 */ /* 0x000fe200078e3cff */
[----:B------:R-:W-:Y:S01]  /*05f0*/  IMAD.MOV.U32 R88, RZ, RZ, -0x800000 ;  /* 0xff800000ff587424 */ /* 0x000fe200078e00ff */
[----:B------:R-:W-:Y:S01]  /*0600*/  MOV R89, 0xff800000 ;  /* 0xff80000000597802 */ /* 0x000fe20000000f00 */
[----:B0-----:R-:W-:Y:S01]  /*0610*/  UISETP.GE.AND UP0, UPT, UR4, 0x1, UPT ;  /* 0x000000010400788c */ /* 0x001fe2000bf06270 */
[----:B------:R-:W-:Y:S01]  /*0620*/  IMAD.MOV.U32 R90, RZ, RZ, -0x800000 ;  /* 0xff800000ff5a7424 */ /* 0x000fe200078e00ff */
[----:B------:R-:W-:Y:S01]  /*0630*/  MOV R91, 0xff800000 ;  /* 0xff800000005b7802 */ /* 0x000fe20000000f00 */
[----:B------:R-:W-:Y:S01]  /*0640*/  IMAD.MOV.U32 R180, RZ, RZ, 0x3f800000 ;  /* 0x3f800000ffb47424 */ /* 0x000fe200078e00ff */
[----:B------:R-:W-:Y:S01]  /*0650*/  MOV R181, 0x3f800000 ;  /* 0x3f80000000b57802 */ /* 0x000fe20000000f00 */
[----:B------:R-:W-:Y:S01]  /*0660*/  IMAD.MOV.U32 R178, RZ, RZ, 0x3f800000 ;  /* 0x3f800000ffb27424 */ /* 0x000fe200078e00ff */
[----:B------:R-:W-:Y:S02]  /*0670*/  MOV R179, 0x3f800000 ;  /* 0x3f80000000b37802 */ /* 0x000fe40000000f00 */
[----:B------:R-:W-:-:S02]  /*0680*/  CS2R R84, SRZ ;  /* 0x0000000000547805 */ /* 0x000fc4000001ff00 */
[----:B------:R-:W-:Y:S02]  /*0690*/  CS2R R86, SRZ ;  /* 0x0000000000567805 */ /* 0x000fe4000001ff00 */
[----:B------:R-:W-:Y:S02]  /*06a0*/  CS2R R80, SRZ ;  /* 0x0000000000507805 */ /* 0x000fe4000001ff00 */
[----:B------:R-:W-:Y:S02]  /*06b0*/  CS2R R82, SRZ ;  /* 0x0000000000527805 */ /* 0x000fe4000001ff00 */
[----:B------:R-:W-:Y:S02]  /*06c0*/  CS2R R76, SRZ ;  /* 0x00000000004c7805 */ /* 0x000fe4000001ff00 */
[----:B------:R-:W-:Y:S02]  /*06d0*/  CS2R R78, SRZ ;  /* 0x00000000004e7805 */ /* 0x000fe4000001ff00 */
[----:B------:R-:W-:-:S02]  /*06e0*/  CS2R R72, SRZ ;  /* 0x0000000000487805 */ /* 0x000fc4000001ff00 */
[----:B------:R-:W-:Y:S01]  /*06f0*/  CS2R R74, SRZ ;  /* 0x00000000004a7805 */ /* 0x000fe2000001ff00 */
[----:B--2---:R-:W-:Y:S04]  /*0700*/  STS.U16 [R3+UR8+0x6000], R20 ;  /* 0x0060001403007988 */ /* 0x004fe80008000408 */
[----:B----4-:R-:W-:Y:S04]  /*0710*/  STS.U16 [R3+UR8+0x6200], R22 ;  /* 0x0062001603007988 */ /* 0x010fe80008000408 */
[----:B---3--:R-:W-:Y:S04]  /*0720*/  STS.U16 [R3+UR8+0x6600], R26 ;  /* 0x0066001a03007988 */ /* 0x008fe80008000408 */
[----:B-----5:R-:W-:Y:S04]  /*0730*/  STS.U16 [R3+UR8+0x6400], R24 ;  /* 0x0064001803007988 */ /* 0x020fe80008000408 */
[----:B------:R-:W-:Y:S04]  /*0740*/  STS.U16 [R3+UR8+0x6a00], R9 ;  /* 0x006a000903007988 */ /* 0x000fe80008000408 */
        /* <DEDUP_REMOVED lines=10> */
[----:B------:R0:W-:Y:S02]  /*07f0*/  STS.U16 [R0+UR8+0x6f00], R12 ;  /* 0x006f000c00007988 */ /* 0x0001e40008000408 */
[----:B0-----:R-:W-:Y:S01]  /*0800*/  LOP3.LUT R0, R33, 0x7f, RZ, 0xc0, !PT ;  /* 0x0000007f21007812 */ /* 0x001fe200078ec0ff */
[----:B------:R-:W-:Y:S06]  /*0810*/  BRA.U !UP0, `(.L_x_0) ;  /* 0x0000005908cc7547 */ /* 0x000fec000b800000 */
[----:B------:R-:W0:Y:S01]  /*0820*/  LDC.64 R128, c[0x0][0x3c0] ;  /* 0x0000f000ff807b82 */ /* 0x000e220000000a00 */
[----:B------:R-:W-:Y:S01]  /*0830*/  SHF.R.U32.HI R2, RZ, 0x6, R33 ;  /* 0x00000006ff027819 */ /* 0x000fe20000011621 */
[----:B------:R-:W1:Y:S01]  /*0840*/  LDCU UR4, c[0x0][0x3c8] ;  /* 0x00007900ff0477ac */ /* 0x000e620008000800 */
[----:B------:R-:W-:Y:S01]  /*0850*/  LOP3.LUT P0, RZ, R33, 0x3, RZ, 0xc0, !PT ;  /* 0x0000000321ff7812 */ /* 0x000fe2000780c0ff */
[----:B------:R-:W-:Y:S01]  /*0860*/  IMAD.MOV.U32 R181, RZ, RZ, 0x3f800000 ;  /* 0x3f800000ffb57424 */ /* 0x000fe200078e00ff */
[----:B------:R-:W-:Y:S01]  /*0870*/  SGXT.U32 R2, R2, 0x1 ;  /* 0x000000010202781a */ /* 0x000fe20000000000 */
[----:B------:R-:W2:Y:S01]  /*0880*/  LDCU.64 UR6, c[0x0][0x3d0] ;  /* 0x00007a00ff0677ac */ /* 0x000ea20008000a00 */
[----:B------:R-:W-:Y:S01]  /*0890*/  MOV R182, 0xff800000 ;  /* 0xff80000000b67802 */ /* 0x000fe20000000f00 */
[----:B------:R-:W3:Y:S01]  /*08a0*/  LDC.64 R6, c[0x0][0x390] ;  /* 0x0000e400ff067b82 */ /* 0x000ee20000000a00 */
[----:B------:R-:W-:Y:S01]  /*08b0*/  MOV R180, 0x3f800000 ;  /* 0x3f80000000b47802 */ /* 0x000fe20000000f00 */
[----:B------:R-:W4:Y:S01]  /*08c0*/  LDCU.64 UR12, c[0x0][0x388] ;  /* 0x00007100ff0c77ac */ /* 0x000f220008000a00 */
[----:B------:R-:W-:Y:S01]  /*08d0*/  MOV R178, 0x3f800000 ;  /* 0x3f80000000b27802 */ /* 0x000fe20000000f00 */
[----:B------:R-:W-:-:S04]  /*08e0*/  IMAD.MOV.U32 R179, RZ, RZ, 0x3f800000 ;  /* 0x3f800000ffb37424 */ /* 0x000fc800078e00ff */
[----:B------:R-:W5:Y:S01]  /*08f0*/  LDC R176, c[0x0][0x3d8] ;  /* 0x0000f600ffb07b82 */ /* 0x000f620000000800 */
[----:B-1----:R-:W-:Y:S01]  /*0900*/  IMAD R8, R8, UR4, RZ ;  /* 0x0000000408087c24 */ /* 0x002fe2000f8e02ff */
[----:B------:R-:W-:Y:S01]  /*0910*/  UMOV UR4, URZ ;  /* 0x000000ff00047c82 */ /* 0x000fe20008000000 */
[----:B0-----:R-:W-:Y:S01]  /*0920*/  IMAD R4, R2, R129, RZ ;  /* 0x0000008102047224 */ /* 0x001fe200078e02ff */
[----:B--2---:R-:W-:Y:S02]  /*0930*/  UIMAD UR6, UR9, UR6, URZ ;  /* 0x00000006090672a4 */ /* 0x004fe4000f8e02ff */
[----:B------:R-:W-:Y:S02]  /*0940*/  IMAD R2, R128, UR9, RZ ;  /* 0x0000000980027c24 */ /* 0x000fe4000f8e02ff */
[C---:B------:R-:W-:Y:S01]  /*0950*/  IMAD R10, R129.reuse, 0x2, R4 ;  /* 0x00000002810a7824 */ /* 0x040fe200078e0204 */
[----:B------:R-:W-:Y:S01]  /*0960*/  USHF.L.U32 UR5, UR6, 0x1, URZ ;  /* 0x0000000106057899 */ /* 0x000fe200080006ff */
[----:B------:R-:W-:Y:S01]  /*0970*/  IMAD R9, R0, UR7, RZ ;  /* 0x0000000700097c24 */ /* 0x000fe2000f8e02ff */
[----:B------:R-:W-:Y:S01]  /*0980*/  SHF.L.U32 R0, R2, 0x1, RZ ;  /* 0x0000000102007819 */ /* 0x000fe200000006ff */
[C---:B------:R-:W-:Y:S01]  /*0990*/  IMAD.SHL.U32 R3, R8.reuse, 0x2, RZ ;  /* 0x0000000208037824 */ /* 0x040fe200078e00ff */
[----:B------:R-:W-:Y:S01]  /*09a0*/  LEA R12, R129, R10, 0x1 ;  /* 0x0000000a810c7211 */ /* 0x000fe200078e08ff */
[----:B------:R-:W-:Y:S01]  /*09b0*/  IMAD.HI R5, R8, 0x2, RZ ;  /* 0x0000000208057827 */ /* 0x000fe200078e02ff */
[----:B------:R-:W-:-:S02]  /*09c0*/  UIMAD.WIDE UR6, UR6, 0x2, URZ ;  /* 0x00000002060678a5 */ /* 0x000fc4000f8e02ff */
[----:B----4-:R-:W-:Y:S01]  /*09d0*/  IADD3 R11, P1, P2, R3, UR12, R0 ;  /* 0x0000000c030b7c10 */ /* 0x010fe2000fa3e000 */
[----:B------:R-:W-:Y:S01]  /*09e0*/  IMAD R14, R129, 0x2, R12 ;  /* 0x00000002810e7824 */ /* 0x000fe200078e020c */
[----:B------:R-:W-:Y:S01]  /*09f0*/  SHF.L.U32 R3, R9, 0x1, RZ ;  /* 0x0000000109037819 */ /* 0x000fe200000006ff */
[----:B------:R-:W-:Y:S01]  /*0a00*/  IMAD.HI R2, R2, 0x2, RZ ;  /* 0x0000000202027827 */ /* 0x000fe200078e02ff */
[-C--:B------:R-:W-:Y:S01]  /*0a10*/  LEA R138, P3, R4, R11.reuse, 0x1 ;  /* 0x0000000b048a7211 */ /* 0x080fe200078608ff */
[----:B------:R-:W0:Y:S01]  /*0a20*/  LDCU UR12, c[0x0][0x3f0] ;  /* 0x00007e00ff0c77ac */ /* 0x000e220008000800 */
[----:B------:R-:W-:Y:S01]  /*0a30*/  LEA R16, R129, R14, 0x1 ;  /* 0x0000000e81107211 */ /* 0x000fe200078e08ff */
[----:B------:R-:W-:Y:S01]  /*0a40*/  IMAD.HI R130, R9, 0x2, RZ ;  /* 0x0000000209827827 */ /* 0x000fe200078e02ff */
[----:B------:R-:W-:Y:S02]  /*0a50*/  IADD3.X R5, PT, PT, R5, UR13, R2, P1, P2 ;  /* 0x0000000d05057c10 */ /* 0x000fe40008fe4402 */
[-C--:B------:R-:W-:Y:S01]  /*0a60*/  LEA R136, P4, R10, R11.reuse, 0x1 ;  /* 0x0000000b0a887211 */ /* 0x080fe200078808ff */
[C---:B------:R-:W-:Y:S01]  /*0a70*/  IMAD R18, R129.reuse, 0x2, R16 ;  /* 0x0000000281127824 */ /* 0x040fe200078e0210 */
[----:B------:R-:W-:Y:S01]  /*0a80*/  LEA R134, P5, R12, R11, 0x1 ;  /* 0x0000000b0c867211 */ /* 0x000fe200078a08ff */
[----:B-----5:R-:W-:Y:S01]  /*0a90*/  IMAD R131, R176, 0x4e, RZ ;  /* 0x0000004eb0837824 */ /* 0x020fe200078e02ff */
[----:B------:R-:W-:Y:S01]  /*0aa0*/  LEA.HI.X.SX32 R139, R4, R5, 0x1, P3 ;  /* 0x00000005048b7211 */ /* 0x000fe200018f0eff */
[C---:B------:R-:W-:Y:S01]  /*0ab0*/  IMAD R143, R176.reuse, 0x4a, RZ ;  /* 0x0000004ab08f7824 */ /* 0x040fe200078e02ff */
[C---:B------:R-:W-:Y:S01]  /*0ac0*/  LEA R20, R129.reuse, R18, 0x1 ;  /* 0x0000001281147211 */ /* 0x040fe200078e08ff */
[----:B------:R-:W-:Y:S01]  /*0ad0*/  IMAD R29, R176, 0x27, RZ ;  /* 0x00000027b01d7824 */ /* 0x000fe200078e02ff */
[----:B------:R-:W-:Y:S01]  /*0ae0*/  LEA R132, P6, R14, R11, 0x1 ;  /* 0x0000000b0e847211 */ /* 0x000fe200078c08ff */
[----:B------:R1:W-:Y:S01]  /*0af0*/  STL.64 [R1+0x220], R138 ;  /* 0x0002208a01007387 */ /* 0x0003e20000100a00 */
[-C--:B------:R-:W-:Y:S01]  /*0b00*/  LEA.HI.X.SX32 R137, R10, R5.reuse, 0x1, P4 ;  /* 0x000000050a897211 */ /* 0x080fe200020f0eff */
[C---:B------:R-:W-:Y:S01]  /*0b10*/  IMAD R22, R129.reuse, 0x2, R20 ;  /* 0x0000000281167824 */ /* 0x040fe200078e0214 */
[-C--:B------:R-:W-:Y:S01]  /*0b20*/  LEA.HI.X.SX32 R135, R12, R5.reuse, 0x1, P5 ;  /* 0x000000050c877211 */ /* 0x080fe200028f0eff */
[----:B------:R-:W-:Y:S01]  /*0b30*/  IMAD R31, R176, 0x28, RZ ;  /* 0x00000028b01f7824 */ /* 0x000fe200078e02ff */
[----:B------:R-:W-:Y:S01]  /*0b40*/  LEA.HI.X.SX32 R133, R14, R5, 0x1, P6 ;  /* 0x000000050e857211 */ /* 0x000fe200030f0eff */
[----:B------:R2:W-:Y:S01]  /*0b50*/  STL.64 [R1+0x218], R136 ;  /* 0x0002188801007387 */ /* 0x0005e20000100a00 */
[----:B------:R-:W-:Y:S01]  /*0b60*/  LEA R24, R129, R22, 0x1 ;  /* 0x0000001681187211 */ /* 0x000fe200078e08ff */
[----:B------:R-:W-:Y:S01]  /*0b70*/  IMAD R25, R176, 0x25, RZ ;  /* 0x00000025b0197824 */ /* 0x000fe200078e02ff */
[C---:B------:R-:W-:Y:S01]  /*0b80*/  LEA R12, P6, R22.reuse, R11, 0x1 ;  /* 0x0000000b160c7211 */ /* 0x040fe200078c08ff */
[----:B------:R4:W-:Y:S01]  /*0b90*/  STL.64 [R1+0x210], R134 ;  /* 0x0002108601007387 */ /* 0x0009e20000100a00 */
[----:B---3--:R-:W-:Y:S01]  /*0ba0*/  IADD3 R6, P1, P2, R3, UR5, R6 ;  /* 0x0000000503067c10 */ /* 0x008fe2000fa3e006 */
[C---:B------:R-:W-:Y:S01]  /*0bb0*/  IMAD R26, R129.reuse, 0x2, R24 ;  /* 0x00000002811a7824 */ /* 0x040fe200078e0218 */
[----:B------:R-:W-:Y:S01]  /*0bc0*/  LEA.HI.X.SX32 R13, R22, R5, 0x1, P6 ;  /* 0x00000005160d7211 */ /* 0x000fe200030f0eff */
[----:B------:R3:W-:Y:S01]  /*0bd0*/  STL.64 [R1+0x208], R132 ;  /* 0x0002088401007387 */ /* 0x0007e20000100a00 */
[----:B------:R-:W-:Y:S01]  /*0be0*/  IADD3.X R7, PT, PT, R130, UR7, R7, P1, P2 ;  /* 0x0000000782077c10 */ /* 0x000fe20008fe4407 */
[C---:B-1----:R-:W-:Y:S01]  /*0bf0*/  IMAD R139, R176.reuse, 0x46, RZ ;  /* 0x00000046b08b7824 */ /* 0x042fe200078e02ff */
[C---:B------:R-:W-:Y:S01]  /*0c00*/  LEA R28, R129.reuse, R26, 0x1 ;  /* 0x0000001a811c7211 */ /* 0x040fe200078e08ff */
[----:B------:R-:W-:Y:S01]  /*0c10*/  IMAD R121, R176, 0x54, RZ ;  /* 0x00000054b0797824 */ /* 0x000fe200078e02ff */
[-C--:B--2---:R-:W-:Y:S01]  /*0c20*/  LEA R136, P3, R16, R11.reuse, 0x1 ;  /* 0x0000000b10887211 */ /* 0x084fe200078608ff */
[C---:B------:R-:W-:Y:S01]  /*0c30*/  IMAD.SHL.U32 R21, R176.reuse, 0x4, RZ ;  /* 0x00000004b0157824 */ /* 0x040fe200078e00ff */
[----:B------:R-:W-:Y:S01]  /*0c40*/  SHF.L.U32 R23, R176, 0x3, RZ ;  /* 0x00000003b0177819 */ /* 0x000fe200000006ff */
[C---:B------:R-:W-:Y:S01]  /*0c50*/  IMAD R30, R129.reuse, 0x2, R28 ;  /* 0x00000002811e7824 */ /* 0x040fe200078e021c */
[----:B----4-:R-:W-:Y:S01]  /*0c60*/  LEA R134, P4, R18, R11, 0x1 ;  /* 0x0000000b12867211 */ /* 0x010fe200078808ff */
[----:B------:R-:W-:Y:S01]  /*0c70*/  IMAD R109, R176, 0x14, RZ ;  /* 0x00000014b06d7824 */ /* 0x000fe200078e02ff */
[----:B------:R-:W-:Y:S01]  /*0c80*/  LEA.HI.X.SX32 R137, R16, R5, 0x1, P3 ;  /* 0x0000000510897211 */ /* 0x000fe200018f0eff */
[C---:B------:R-:W-:Y:S01]  /*0c90*/  IMAD R35, R176.reuse, 0x2a, RZ ;  /* 0x0000002ab0237824 */ /* 0x040fe200078e02ff */
[C---:B------:R-:W-:Y:S01]  /*0ca0*/  LEA R32, R129.reuse, R30, 0x1 ;  /* 0x0000001e81207211 */ /* 0x040fe200078e08ff */
[----:B------:R-:W-:Y:S01]  /*0cb0*/  IMAD R39, R176, 0x2c, RZ ;  /* 0x0000002cb0277824 */ /* 0x000fe200078e02ff */
[----:B---3--:R-:W-:Y:S01]  /*0cc0*/  LEA R132, P5, R20, R11, 0x1 ;  /* 0x0000000b14847211 */ /* 0x008fe200078a08ff */
[----:B------:R1:W-:Y:S01]  /*0cd0*/  STL.64 [R1+0x200], R136 ;  /* 0x0002008801007387 */ /* 0x0003e20000100a00 */
[----:B------:R-:W-:Y:S01]  /*0ce0*/  LEA.HI.X.SX32 R135, R18, R5, 0x1, P4 ;  /* 0x0000000512877211 */ /* 0x000fe200020f0eff */
[C---:B------:R-:W-:Y:S01]  /*0cf0*/  IMAD R34, R129.reuse, 0x2, R32 ;  /* 0x0000000281227824 */ /* 0x040fe200078e0220 */
[-C--:B------:R-:W-:Y:S01]  /*0d00*/  LEA R18, P3, R24, R11.reuse, 0x1 ;  /* 0x0000000b18127211 */ /* 0x080fe200078608ff */
[----:B------:R-:W-:Y:S01]  /*0d10*/  IMAD R125, R176, 0x12, RZ ;  /* 0x00000012b07d7824 */ /* 0x000fe200078e02ff */
[----:B------:R-:W-:Y:S01]  /*0d20*/  LEA R16, P4, R26, R11, 0x1 ;  /* 0x0000000b1a107211 */ /* 0x000fe200078808ff */
[----:B------:R-:W-:Y:S01]  /*0d30*/  STL.64 [R1+0x1f8], R134 ;  /* 0x0001f88601007387 */ /* 0x000fe20000100a00 */
[C---:B------:R-:W-:Y:S01]  /*0d40*/  LEA R36, R129.reuse, R34, 0x1 ;  /* 0x0000002281247211 */ /* 0x040fe200078e08ff */
[----:B------:R-:W-:Y:S01]  /*0d50*/  IMAD R95, R176, 0x16, RZ ;  /* 0x00000016b05f7824 */ /* 0x000fe200078e02ff */
[-C--:B------:R-:W-:Y:S01]  /*0d60*/  LEA.HI.X.SX32 R133, R20, R5.reuse, 0x1, P5 ;  /* 0x0000000514857211 */ /* 0x080fe200028f0eff */
[----:B------:R-:W-:Y:S01]  /*0d70*/  IMAD R43, R176, 0x2e, RZ ;  /* 0x0000002eb02b7824 */ /* 0x000fe200078e02ff */
[-C--:B------:R-:W-:Y:S01]  /*0d80*/  LEA.HI.X.SX32 R19, R24, R5.reuse, 0x1, P3 ;  /* 0x0000000518137211 */ /* 0x080fe200018f0eff */
[C---:B------:R-:W-:Y:S01]  /*0d90*/  IMAD R38, R129.reuse, 0x2, R36 ;  /* 0x0000000281267824 */ /* 0x040fe200078e0224 */
[----:B------:R-:W-:Y:S01]  /*0da0*/  LEA.HI.X.SX32 R17, R26, R5, 0x1, P4 ;  /* 0x000000051a117211 */ /* 0x000fe200020f0eff */
[----:B------:R2:W-:Y:S01]  /*0db0*/  STL.64 [R1+0x1f0], R132 ;  /* 0x0001f08401007387 */ /* 0x0005e20000100a00 */
[----:B------:R-:W-:Y:S01]  /*0dc0*/  LEA R14, P5, R28, R11, 0x1 ;  /* 0x0000000b1c0e7211 */ /* 0x000fe200078a08ff */
[----:B-1----:R-:W-:Y:S01]  /*0dd0*/  IMAD R137, R176, 0x44, RZ ;  /* 0x00000044b0897824 */ /* 0x002fe200078e02ff */
[C---:B------:R-:W-:Y:S01]  /*0de0*/  LEA R40, R129.reuse, R38, 0x1 ;  /* 0x0000002681287211 */ /* 0x040fe200078e08ff */
[----:B------:R1:W-:Y:S01]  /*0df0*/  STL.64 [R1+0x1e8], R12 ;  /* 0x0001e80c01007387 */ /* 0x0003e20000100a00 */
[----:B------:R-:W-:Y:S01]  /*0e00*/  LEA.HI.X.SX32 R15, R28, R5, 0x1, P5 ;  /* 0x000000051c0f7211 */ /* 0x000fe200028f0eff */
[C---:B------:R-:W-:Y:S01]  /*0e10*/  IMAD R127, R176.reuse, 0x9, RZ ;  /* 0x00000009b07f7824 */ /* 0x040fe200078e02ff */
[C---:B------:R-:W-:Y:S01]  /*0e20*/  LEA RZ, P2, R176.reuse, R6, 0x3 ;  /* 0x00000006b0ff7211 */ /* 0x040fe200078418ff */
[----:B------:R-:W-:Y:S01]  /*0e30*/  IMAD R42, R129, 0x2, R40 ;  /* 0x00000002812a7824 */ /* 0x000fe200078e0228 */
[----:B------:R3:W-:Y:S01]  /*0e40*/  STL.64 [R1+0x1e0], R18 ;  /* 0x0001e01201007387 */ /* 0x0007e20000100a00 */
[C---:B------:R-:W-:Y:S01]  /*0e50*/  IMAD R89, R176.reuse, 0x17, RZ ;  /* 0x00000017b0597824 */ /* 0x040fe200078e02ff */
[----:B------:R-:W-:Y:S01]  /*0e60*/  LEA.HI.X.SX32 R21, R21, R7, 0x1, P2 ;  /* 0x0000000715157211 */ /* 0x000fe200010f0eff */
[C---:B--2---:R-:W-:Y:S01]  /*0e70*/  IMAD R133, R176.reuse, 0x11, RZ ;  /* 0x00000011b0857824 */ /* 0x044fe200078e02ff */
[C---:B------:R-:W-:Y:S01]  /*0e80*/  LEA R44, R129.reuse, R42, 0x1 ;  /* 0x0000002a812c7211 */ /* 0x040fe200078e08ff */
[----:B------:R2:W-:Y:S01]  /*0e90*/  STL.64 [R1+0x1d8], R16 ;  /* 0x0001d81001007387 */ /* 0x0005e20000100a00 */
[----:B------:R-:W-:Y:S01]  /*0ea0*/  IMAD R141, R176, 0x48, RZ ;  /* 0x00000048b08d7824 */ /* 0x000fe200078e02ff */
[----:B-1----:R-:W-:Y:S01]  /*0eb0*/  LEA R12, P6, R30, R11, 0x1 ;  /* 0x0000000b1e0c7211 */ /* 0x002fe200078c08ff */
[----:B------:R-:W-:Y:S01]  /*0ec0*/  IMAD R107, R176, 0x5a, RZ ;  /* 0x0000005ab06b7824 */ /* 0x000fe200078e02ff */
[----:B------:R1:W-:Y:S01]  /*0ed0*/  STL.64 [R1+0x1d0], R14 ;  /* 0x0001d00e01007387 */ /* 0x0003e20000100a00 */
[C---:B------:R-:W-:Y:S01]  /*0ee0*/  IMAD R46, R129.reuse, 0x2, R44 ;  /* 0x00000002812e7824 */ /* 0x040fe200078e022c */
[----:B------:R-:W-:Y:S01]  /*0ef0*/  LEA.HI.X.SX32 R13, R30, R5, 0x1, P6 ;  /* 0x000000051e0d7211 */ /* 0x000fe200030f0eff */
[----:B------:R-:W-:Y:S01]  /*0f00*/  IMAD R83, R176, 0x3, RZ ;  /* 0x00000003b0537824 */ /* 0x000fe200078e02ff */
[-C--:B---3--:R-:W-:Y:S01]  /*0f10*/  LEA R18, P3, R32, R11.reuse, 0x1 ;  /* 0x0000000b20127211 */ /* 0x088fe200078608ff */
[----:B------:R-:W-:Y:S01]  /*0f20*/  IMAD R27, R176, 0x26, RZ ;  /* 0x00000026b01b7824 */ /* 0x000fe200078e02ff */
[C---:B------:R-:W-:Y:S01]  /*0f30*/  LEA R48, R129.reuse, R46, 0x1 ;  /* 0x0000002e81307211 */ /* 0x040fe200078e08ff */
[----:B------:R3:W-:Y:S01]  /*0f40*/  STL.64 [R1+0x1c8], R12 ;  /* 0x0001c80c01007387 */ /* 0x0007e20000100a00 */
[----:B--2---:R-:W-:Y:S01]  /*0f50*/  LEA R16, P4, R34, R11, 0x1 ;  /* 0x0000000b22107211 */ /* 0x004fe200078808ff */
[----:B------:R-:W-:Y:S01]  /*0f60*/  IMAD R47, R176, 0x30, RZ ;  /* 0x00000030b02f7824 */ /* 0x000fe200078e02ff */
[-C--:B------:R-:W-:Y:S01]  /*0f70*/  LEA.HI.X.SX32 R19, R32, R5.reuse, 0x1, P3 ;  /* 0x0000000520137211 */ /* 0x080fe200018f0eff */
[C---:B------:R-:W-:Y:S01]  /*0f80*/  IMAD R50, R129.reuse, 0x2, R48 ;  /* 0x0000000281327824 */ /* 0x040fe200078e0230 */
[----:B------:R-:W-:Y:S01]  /*0f90*/  LEA.HI.X.SX32 R17, R34, R5, 0x1, P4 ;  /* 0x0000000522117211 */ /* 0x000fe200020f0eff */
[----:B------:R-:W-:Y:S01]  /*0fa0*/  IMAD R135, R176, 0x42, RZ ;  /* 0x00000042b0877824 */ /* 0x000fe200078e02ff */
[----:B-1----:R-:W-:Y:S01]  /*0fb0*/  LEA R14, P5, R36, R11, 0x1 ;  /* 0x0000000b240e7211 */ /* 0x002fe200078a08ff */
[----:B------:R1:W-:Y:S01]  /*0fc0*/  STL.64 [R1+0x1c0], R18 ;  /* 0x0001c01201007387 */ /* 0x0003e20000100a00 */
[C---:B------:R-:W-:Y:S01]  /*0fd0*/  LEA R52, R129.reuse, R50, 0x1 ;  /* 0x0000003281347211 */ /* 0x040fe200078e08ff */
[----:B------:R-:W-:Y:S01]  /*0fe0*/  IMAD R123, R176, 0x52, RZ ;  /* 0x00000052b07b7824 */ /* 0x000fe200078e02ff */
[----:B------:R-:W-:Y:S01]  /*0ff0*/  LEA.HI.X.SX32 R15, R36, R5, 0x1, P5 ;  /* 0x00000005240f7211 */ /* 0x000fe200028f0eff */
[----:B------:R2:W-:Y:S01]  /*1000*/  STL.64 [R1+0x1b8], R16 ;  /* 0x0001b81001007387 */ /* 0x0005e20000100a00 */
[C---:B---3--:R-:W-:Y:S01]  /*1010*/  LEA R12, P6, R38.reuse, R11, 0x1 ;  /* 0x0000000b260c7211 */ /* 0x048fe200078c08ff */
[----:B------:R-:W-:Y:S01]  /*1020*/  IMAD R54, R129, 0x2, R52 ;  /* 0x0000000281367824 */ /* 0x000fe200078e0234 */
[----:B------:R-:W-:Y:S01]  /*1030*/  IADD3 R10, P1, PT, R135, R6, RZ ;  /* 0x00000006870a7210 */ /* 0x000fe20007f3e0ff */
[----:B------:R3:W-:Y:S01]  /*1040*/  STL.64 [R1+0x1b0], R14 ;  /* 0x0001b00e01007387 */ /* 0x0007e20000100a00 */
[----:B------:R-:W-:Y:S01]  /*1050*/  LEA.HI.X.SX32 R13, R38, R5, 0x1, P6 ;  /* 0x00000005260d7211 */ /* 0x000fe200030f0eff */
[C---:B------:R-:W-:Y:S01]  /*1060*/  IMAD R41, R176.reuse, 0x2d, RZ ;  /* 0x0000002db0297824 */ /* 0x040fe200078e02ff */
[C---:B------:R-:W-:Y:S01]  /*1070*/  LEA R56, R129.reuse, R54, 0x1 ;  /* 0x0000003681387211 */ /* 0x040fe200078e08ff */
[----:B------:R-:W-:Y:S01]  /*1080*/  IMAD R91, R176, 0x64, RZ ;  /* 0x00000064b05b7824 */ /* 0x000fe200078e02ff */
[-C--:B-1----:R-:W-:Y:S01]  /*1090*/  LEA R18, P3, R40, R11.reuse, 0x1 ;  /* 0x0000000b28127211 */ /* 0x082fe200078608ff */
[----:B------:R1:W-:Y:S01]  /*10a0*/  STL.64 [R1+0x1a8], R12 ;  /* 0x0001a80c01007387 */ /* 0x0003e20000100a00 */
[----:B------:R-:W-:Y:S01]  /*10b0*/  IMAD R119, R176, 0x13, RZ ;  /* 0x00000013b0777824 */ /* 0x000fe200078e02ff */
[----:B--2---:R-:W-:Y:S01]  /*10c0*/  LEA R16, P4, R42, R11, 0x1 ;  /* 0x0000000b2a107211 */ /* 0x004fe200078808ff */
[C---:B------:R-:W-:Y:S01]  /*10d0*/  IMAD R58, R129.reuse, 0x2, R56 ;  /* 0x00000002813a7824 */ /* 0x040fe200078e0238 */
[-C--:B------:R-:W-:Y:S01]  /*10e0*/  LEA.HI.X.SX32 R19, R40, R5.reuse, 0x1, P3 ;  /* 0x0000000528137211 */ /* 0x080fe200018f0eff */
[----:B------:R-:W-:Y:S01]  /*10f0*/  IMAD R79, R176, 0x18, RZ ;  /* 0x00000018b04f7824 */ /* 0x000fe200078e02ff */
[----:B------:R-:W-:Y:S01]  /*1100*/  LEA.HI.X.SX32 R17, R42, R5, 0x1, P4 ;  /* 0x000000052a117211 */ /* 0x000fe200020f0eff */
[----:B------:R-:W-:Y:S01]  /*1110*/  IMAD R111, R176, 0xa, RZ ;  /* 0x0000000ab06f7824 */ /* 0x000fe200078e02ff */
[C---:B------:R-:W-:Y:S01]  /*1120*/  LEA R60, R129.reuse, R58, 0x1 ;  /* 0x0000003a813c7211 */ /* 0x040fe200078e08ff */
[----:B------:R2:W-:Y:S01]  /*1130*/  STL.64 [R1+0x1a0], R18 ;  /* 0x0001a01201007387 */ /* 0x0005e20000100a00 */
[-C--:B---3--:R-:W-:Y:S01]  /*1140*/  LEA R14, P5, R44, R11.reuse, 0x1 ;  /* 0x0000000b2c0e7211 */ /* 0x088fe200078a08ff */
[----:B------:R-:W-:Y:S01]  /*1150*/  IMAD R33, R176, 0x29, RZ ;  /* 0x00000029b0217824 */ /* 0x000fe200078e02ff */
[----:B-1----:R-:W-:Y:S01]  /*1160*/  LEA R12, P6, R46, R11, 0x1 ;  /* 0x0000000b2e0c7211 */ /* 0x002fe200078c08ff */
[C---:B------:R-:W-:Y:S01]  /*1170*/  IMAD R62, R129.reuse, 0x2, R60 ;  /* 0x00000002813e7824 */ /* 0x040fe200078e023c */
[----:B------:R1:W-:Y:S01]  /*1180*/  STL.64 [R1+0x198], R16 ;  /* 0x0001981001007387 */ /* 0x0003e20000100a00 */
[-C--:B------:R-:W-:Y:S01]  /*1190*/  LEA.HI.X.SX32 R15, R44, R5.reuse, 0x1, P5 ;  /* 0x000000052c0f7211 */ /* 0x080fe200028f0eff */
[----:B------:R-:W-:Y:S01]  /*11a0*/  IMAD R51, R176, 0x32, RZ ;  /* 0x00000032b0337824 */ /* 0x000fe200078e02ff */
[----:B------:R-:W-:Y:S01]  /*11b0*/  LEA.HI.X.SX32 R13, R46, R5, 0x1, P6 ;  /* 0x000000052e0d7211 */ /* 0x000fe200030f0eff */
[----:B------:R-:W-:Y:S01]  /*11c0*/  IMAD R145, R176, 0x4c, RZ ;  /* 0x0000004cb0917824 */ /* 0x000fe200078e02ff */
[C---:B------:R-:W-:Y:S01]  /*11d0*/  LEA R64, R129.reuse, R62, 0x1 ;  /* 0x0000003e81407211 */ /* 0x040fe200078e08ff */
[----:B------:R3:W-:Y:S01]  /*11e0*/  STL.64 [R1+0x190], R14 ;  /* 0x0001900e01007387 */ /* 0x0007e20000100a00 */
[----:B--2---:R-:W-:Y:S01]  /*11f0*/  LEA R18, P3, R48, R11, 0x1 ;  /* 0x0000000b30127211 */ /* 0x004fe200078608ff */
[----:B------:R-:W-:Y:S01]  /*1200*/  IMAD R105, R176, 0x5c, RZ ;  /* 0x0000005cb0697824 */ /* 0x000fe200078e02ff */
[----:B------:R-:W-:Y:S01]  /*1210*/  MOV R3, RZ ;  /* 0x000000ff00037202 */ /* 0x000fe20000000f00 */
[C---:B------:R-:W-:Y:S01]  /*1220*/  IMAD R66, R129.reuse, 0x2, R64 ;  /* 0x0000000281427824 */ /* 0x040fe200078e0240 */
[----:B------:R-:W-:Y:S01]  /*1230*/  LEA.HI.X.SX32 R19, R48, R5, 0x1, P3 ;  /* 0x0000000530137211 */ /* 0x000fe200018f0eff */
[----:B------:R2:W-:Y:S01]  /*1240*/  STL.64 [R1+0x188], R12 ;  /* 0x0001880c01007387 */ /* 0x0005e20000100a00 */
[----:B-1----:R-:W-:Y:S01]  /*1250*/  LEA R16, P4, R50, R11, 0x1 ;  /* 0x0000000b32107211 */ /* 0x002fe200078808ff */
[----:B------:R-:W-:Y:S01]  /*1260*/  IMAD R55, R176, 0x34, RZ ;  /* 0x00000034b0377824 */ /* 0x000fe200078e02ff */
[C---:B------:R-:W-:Y:S01]  /*1270*/  LEA R68, R129.reuse, R66, 0x1 ;  /* 0x0000004281447211 */ /* 0x040fe200078e08ff */
[----:B------:R1:W-:Y:S01]  /*1280*/  STL.64 [R1+0x180], R18 ;  /* 0x0001801201007387 */ /* 0x0003e20000100a00 */
[----:B------:R-:W-:Y:S01]  /*1290*/  LEA.HI.X.SX32 R17, R50, R5, 0x1, P4 ;  /* 0x0000000532117211 */ /* 0x000fe200020f0eff */
[----:B------:R-:W-:Y:S01]  /*12a0*/  IMAD R115, R176, 0x5, RZ ;  /* 0x00000005b0737824 */ /* 0x000fe200078e02ff */
[C---:B---3--:R-:W-:Y:S01]  /*12b0*/  LEA R14, P5, R52.reuse, R11, 0x1 ;  /* 0x0000000b340e7211 */ /* 0x048fe200078a08ff */
[C---:B------:R-:W-:Y:S01]  /*12c0*/  IMAD R70, R129.reuse, 0x2, R68 ;  /* 0x0000000281467824 */ /* 0x040fe200078e0244 */
[----:B------:R-:W3:Y:S01]  /*12d0*/  LDCU UR7, c[0x0][0x3a8] ;  /* 0x00007500ff0777ac */ /* 0x000ee20008000800 */
[----:B------:R4:W-:Y:S01]  /*12e0*/  STL.64 [R1+0x178], R16 ;  /* 0x0001781001007387 */ /* 0x0009e20000100a00 */
[----:B------:R-:W-:Y:S01]  /*12f0*/  LEA.HI.X.SX32 R15, R52, R5, 0x1, P5 ;  /* 0x00000005340f7211 */ /* 0x000fe200028f0eff */
[C---:B------:R-:W-:Y:S01]  /*1300*/  IMAD R52, R176.reuse, 0x6, RZ ;  /* 0x00000006b0347824 */ /* 0x040fe200078e02ff */
[C---:B------:R-:W-:Y:S01]  /*1310*/  LEA R72, R129.reuse, R70, 0x1 ;  /* 0x0000004681487211 */ /* 0x040fe200078e08ff */
[----:B------:R-:W-:Y:S01]  /*1320*/  IMAD R117, R176, 0x56, RZ ;  /* 0x00000056b0757824 */ /* 0x000fe200078e02ff */
[-C--:B--2---:R-:W-:Y:S01]  /*1330*/  LEA R12, P6, R54, R11.reuse, 0x1 ;  /* 0x0000000b360c7211 */ /* 0x084fe200078c08ff */
[----:B------:R2:W-:Y:S01]  /*1340*/  STL.64 [R1+0x170], R14 ;  /* 0x0001700e01007387 */ /* 0x0005e20000100a00 */
[----:B-1----:R-:W-:Y:S01]  /*1350*/  LEA R18, P3, R56, R11, 0x1 ;  /* 0x0000000b38127211 */ /* 0x002fe200078608ff */
[C---:B------:R-:W-:Y:S01]  /*1360*/  IMAD R74, R129.reuse, 0x2, R72 ;  /* 0x00000002814a7824 */ /* 0x040fe200078e0248 */
[-C--:B------:R-:W-:Y:S01]  /*1370*/  LEA.HI.X.SX32 R13, R54, R5.reuse, 0x1, P6 ;  /* 0x00000005360d7211 */ /* 0x080fe200030f0eff */
[----:B------:R-:W-:Y:S01]  /*1380*/  IMAD R54, R176, 0xc, RZ ;  /* 0x0000000cb0367824 */ /* 0x000fe200078e02ff */
[----:B------:R-:W-:Y:S01]  /*1390*/  LEA.HI.X.SX32 R19, R56, R5, 0x1, P3 ;  /* 0x0000000538137211 */ /* 0x000fe200018f0eff */
[----:B------:R-:W-:Y:S01]  /*13a0*/  IMAD R73, R176, 0x1a, RZ ;  /* 0x0000001ab0497824 */ /* 0x000fe200078e02ff */
[----:B------:R-:W-:Y:S01]  /*13b0*/  LEA R76, R129, R74, 0x1 ;  /* 0x0000004a814c7211 */ /* 0x000fe200078e08ff */
[----:B------:R1:W-:Y:S01]  /*13c0*/  STL.64 [R1+0x168], R12 ;  /* 0x0001680c01007387 */ /* 0x0003e20000100a00 */
[----:B----4-:R-:W-:Y:S01]  /*13d0*/  LEA R16, P4, R58, R11, 0x1 ;  /* 0x0000000b3a107211 */ /* 0x010fe200078808ff */
[----:B------:R-:W-:-:S02]  /*13e0*/  IMAD R59, R176, 0x36, RZ ;  /* 0x00000036b03b7824 */ /* 0x000fc400078e02ff */
[C---:B------:R-:W-:Y:S01]  /*13f0*/  IMAD R78, R129.reuse, 0x2, R76 ;  /* 0x00000002814e7824 */ /* 0x040fe200078e024c */
[----:B------:R-:W-:Y:S01]  /*1400*/  LEA.HI.X.SX32 R17, R58, R5, 0x1, P4 ;  /* 0x000000053a117211 */ /* 0x000fe200020f0eff */
[----:B------:R4:W-:Y:S01]  /*1410*/  STL.64 [R1+0x160], R18 ;  /* 0x0001601201007387 */ /* 0x0009e20000100a00 */
[----:B--2---:R-:W-:Y:S01]  /*1420*/  LEA R14, P5, R60, R11, 0x1 ;  /* 0x0000000b3c0e7211 */ /* 0x004fe200078a08ff */
[----:B------:R-:W-:Y:S01]  /*1430*/  IMAD R37, R176, 0x2b, RZ ;  /* 0x0000002bb0257824 */ /* 0x000fe200078e02ff */
[C---:B------:R-:W-:Y:S01]  /*1440*/  LEA R80, R129.reuse, R78, 0x1 ;  /* 0x0000004e81507211 */ /* 0x040fe200078e08ff */
[----:B------:R2:W-:Y:S01]  /*1450*/  STL.64 [R1+0x158], R16 ;  /* 0x0001581001007387 */ /* 0x0005e20000100a00 */
[----:B------:R-:W-:Y:S01]  /*1460*/  LEA.HI.X.SX32 R15, R60, R5, 0x1, P5 ;  /* 0x000000053c0f7211 */ /* 0x000fe200028f0eff */
[----:B------:R-:W-:Y:S01]  /*1470*/  IMAD R103, R176, 0x15, RZ ;  /* 0x00000015b0677824 */ /* 0x000fe200078e02ff */
[----:B-1----:R-:W-:Y:S01]  /*1480*/  LEA R12, P6, R62, R11, 0x1 ;  /* 0x0000000b3e0c7211 */ /* 0x002fe200078c08ff */
[----:B------:R-:W-:-:S02]  /*1490*/  IMAD R82, R129, 0x2, R80 ;  /* 0x0000000281527824 */ /* 0x000fc400078e0250 */
[----:B------:R1:W-:Y:S01]  /*14a0*/  STL.64 [R1+0x150], R14 ;  /* 0x0001500e01007387 */ /* 0x0003e20000100a00 */
[----:B------:R-:W-:Y:S01]  /*14b0*/  LEA.HI.X.SX32 R13, R62, R5, 0x1, P6 ;  /* 0x000000053e0d7211 */ /* 0x000fe200030f0eff */
[C---:B------:R-:W-:Y:S01]  /*14c0*/  IMAD R101, R176.reuse, 0x5e, RZ ;  /* 0x0000005eb0657824 */ /* 0x040fe200078e02ff */
[C---:B------:R-:W-:Y:S01]  /*14d0*/  LEA R84, R129.reuse, R82, 0x1 ;  /* 0x0000005281547211 */ /* 0x040fe200078e08ff */
[----:B------:R-:W-:Y:S01]  /*14e0*/  IMAD R113, R176, 0x58, RZ ;  /* 0x00000058b0717824 */ /* 0x000fe200078e02ff */
[-C--:B----4-:R-:W-:Y:S01]  /*14f0*/  LEA R18, P3, R64, R11.reuse, 0x1 ;  /* 0x0000000b40127211 */ /* 0x090fe200078608ff */
[----:B------:R4:W-:Y:S01]  /*1500*/  STL.64 [R1+0x148], R12 ;  /* 0x0001480c01007387 */ /* 0x0009e20000100a00 */
[----:B--2---:R-:W-:Y:S01]  /*1510*/  LEA R16, P4, R66, R11, 0x1 ;  /* 0x0000000b42107211 */ /* 0x004fe200078808ff */
[C---:B------:R-:W-:Y:S01]  /*1520*/  IMAD R86, R129.reuse, 0x2, R84 ;  /* 0x0000000281567824 */ /* 0x040fe200078e0254 */
[-C--:B------:R-:W-:Y:S01]  /*1530*/  LEA.HI.X.SX32 R19, R64, R5.reuse, 0x1, P3 ;  /* 0x0000000540137211 */ /* 0x080fe200018f0eff */
[----:B------:R-:W-:Y:S01]  /*1540*/  IMAD R81, R176, 0x66, RZ ;  /* 0x00000066b0517824 */ /* 0x000fe200078e02ff */
[----:B------:R-:W-:Y:S01]  /*1550*/  LEA.HI.X.SX32 R17, R66, R5, 0x1, P4 ;  /* 0x0000000542117211 */ /* 0x000fe200020f0eff */
[----:B------:R-:W-:Y:S01]  /*1560*/  IMAD R71, R176, 0x1b, RZ ;  /* 0x0000001bb0477824 */ /* 0x000fe200078e02ff */
[----:B------:R-:W-:Y:S01]  /*1570*/  LEA R88, R129, R86, 0x1 ;  /* 0x0000005681587211 */ /* 0x000fe200078e08ff */
[----:B------:R2:W-:Y:S01]  /*1580*/  STL.64 [R1+0x140], R18 ;  /* 0x0001401201007387 */ /* 0x0005e20000100a00 */
[----:B-1----:R-:W-:Y:S01]  /*1590*/  LEA R14, P5, R68, R11, 0x1 ;  /* 0x0000000b440e7211 */ /* 0x002fe200078a08ff */
[----:B------:R-:W-:-:S02]  /*15a0*/  IMAD R63, R176, 0xe, RZ ;  /* 0x0000000eb03f7824 */ /* 0x000fc400078e02ff */
[C---:B------:R-:W-:Y:S01]  /*15b0*/  IMAD R90, R129.reuse, 0x2, R88 ;  /* 0x00000002815a7824 */ /* 0x040fe200078e0258 */
[----:B----4-:R-:W-:Y:S01]  /*15c0*/  LEA R12, P6, R70, R11, 0x1 ;  /* 0x0000000b460c7211 */ /* 0x010fe200078c08ff */
[----:B------:R1:W-:Y:S01]  /*15d0*/  STL.64 [R1+0x138], R16 ;  /* 0x0001381001007387 */ /* 0x0003e20000100a00 */
[-C--:B------:R-:W-:Y:S01]  /*15e0*/  LEA.HI.X.SX32 R15, R68, R5.reuse, 0x1, P5 ;  /* 0x00000005440f7211 */ /* 0x080fe200028f0eff */
[C---:B------:R-:W-:Y:S01]  /*15f0*/  IMAD R45, R176.reuse, 0x2f, RZ ;  /* 0x0000002fb02d7824 */ /* 0x040fe200078e02ff */
[C---:B------:R-:W-:Y:S01]  /*1600*/  LEA R92, R129.reuse, R90, 0x1 ;  /* 0x0000005a815c7211 */ /* 0x040fe200078e08ff */
[----:B------:R-:W-:Y:S01]  /*1610*/  IMAD R97, R176, 0xb, RZ ;  /* 0x0000000bb0617824 */ /* 0x000fe200078e02ff */
[----:B------:R-:W-:Y:S01]  /*1620*/  LEA.HI.X.SX32 R13, R70, R5, 0x1, P6 ;  /* 0x00000005460d7211 */ /* 0x000fe200030f0eff */
[----:B------:R4:W-:Y:S01]  /*1630*/  STL.64 [R1+0x130], R14 ;  /* 0x0001300e01007387 */ /* 0x0009e20000100a00 */
[----:B--2---:R-:W-:Y:S01]  /*1640*/  LEA R18, P3, R72, R11, 0x1 ;  /* 0x0000000b48127211 */ /* 0x004fe200078608ff */
[----:B------:R-:W-:-:S02]  /*1650*/  IMAD R94, R129, 0x2, R92 ;  /* 0x00000002815e7824 */ /* 0x000fc400078e025c */
        /* <DEDUP_REMOVED lines=8> */
[----:B----4-:R-:W-:Y:S01]  /*16e0*/  LEA R14, P5, R76, R11, 0x1 ;  /* 0x0000000b4c0e7211 */ /* 0x010fe200078a08ff */
[C---:B------:R-:W-:Y:S01]  /*16f0*/  IMAD R98, R129.reuse, 0x2, R96 ;  /* 0x0000000281627824 */ /* 0x040fe200078e0260 */
[----:B------:R-:W-:Y:S01]  /*1700*/  LEA.HI.X.SX32 R17, R74, R5, 0x1, P4 ;  /* 0x000000054a117211 */ /* 0x000fe200020f0eff */
[----:B------:R-:W-:Y:S01]  /*1710*/  IMAD R60, R176, 0x6e, RZ ;  /* 0x0000006eb03c7824 */ /* 0x000fe200078e02ff */
[----:B--2---:R-:W-:Y:S01]  /*1720*/  LEA R12, P6, R78, R11, 0x1 ;  /* 0x0000000b4e0c7211 */ /* 0x004fe200078c08ff */
[----:B------:R-:W-:Y:S01]  /*1730*/  IMAD R65, R176, 0x7, RZ ;  /* 0x00000007b0417824 */ /* 0x000fe200078e02ff */
[C---:B------:R-:W-:Y:S01]  /*1740*/  LEA R100, R129.reuse, R98, 0x1 ;  /* 0x0000006281647211 */ /* 0x040fe200078e08ff */
[----:B------:R2:W-:Y:S01]  /*1750*/  STL.64 [R1+0x118], R16 ;  /* 0x0001181001007387 */ /* 0x0005e20000100a00 */
[----:B------:R-:W-:Y:S01]  /*1760*/  LEA.HI.X.SX32 R15, R76, R5, 0x1, P5 ;  /* 0x000000054c0f7211 */ /* 0x000fe200028f0eff */
[----:B------:R-:W-:Y:S01]  /*1770*/  IMAD R49, R176, 0x31, RZ ;  /* 0x00000031b0317824 */ /* 0x000fe200078e02ff */
[----:B-1----:R-:W-:Y:S01]  /*1780*/  LEA R18, P3, R80, R11, 0x1 ;  /* 0x0000000b50127211 */ /* 0x002fe200078608ff */
[C---:B------:R-:W-:Y:S01]  /*1790*/  IMAD R102, R129.reuse, 0x2, R100 ;  /* 0x0000000281667824 */ /* 0x040fe200078e0264 */
[-C--:B------:R-:W-:Y:S01]  /*17a0*/  LEA.HI.X.SX32 R13, R78, R5.reuse, 0x1, P6 ;  /* 0x000000054e0d7211 */ /* 0x080fe200030f0eff */
[----:B------:R1:W-:Y:S01]  /*17b0*/  STL.64 [R1+0x110], R14 ;  /* 0x0001100e01007387 */ /* 0x0003e20000100a00 */
[----:B------:R-:W-:Y:S01]  /*17c0*/  LEA.HI.X.SX32 R19, R80, R5, 0x1, P3 ;  /* 0x0000000550137211 */ /* 0x000fe200018f0eff */
[C---:B------:R-:W-:Y:S01]  /*17d0*/  IMAD R80, R176.reuse, 0x68, RZ ;  /* 0x00000068b0507824 */ /* 0x040fe200078e02ff */
[C---:B------:R-:W-:Y:S01]  /*17e0*/  LEA R104, R129.reuse, R102, 0x1 ;  /* 0x0000006681687211 */ /* 0x040fe200078e08ff */
[----:B------:R4:W-:Y:S01]  /*17f0*/  STL.64 [R1+0x108], R12 ;  /* 0x0001080c01007387 */ /* 0x0009e20000100a00 */
[----:B------:R-:W-:Y:S01]  /*1800*/  IMAD R61, R176, 0x37, RZ ;  /* 0x00000037b03d7824 */ /* 0x000fe200078e02ff */
[----:B--2---:R-:W-:Y:S01]  /*1810*/  LEA R16, P4, R82, R11, 0x1 ;  /* 0x0000000b52107211 */ /* 0x004fe200078808ff */
[----:B------:R-:W-:Y:S01]  /*1820*/  IMAD R56, R176, 0x6a, RZ ;  /* 0x0000006ab0387824 */ /* 0x000fe200078e02ff */
[----:B------:R2:W-:Y:S01]  /*1830*/  STL.64 [R1+0x100], R18 ;  /* 0x0001001201007387 */ /* 0x0005e20000100a00 */
[C---:B------:R-:W-:Y:S01]  /*1840*/  IMAD R106, R129.reuse, 0x2, R104 ;  /* 0x00000002816a7824 */ /* 0x040fe200078e0268 */
[----:B------:R-:W-:Y:S01]  /*1850*/  LEA.HI.X.SX32 R17, R82, R5, 0x1, P4 ;  /* 0x0000000552117211 */ /* 0x000fe200020f0eff */
[----:B------:R-:W-:Y:S01]  /*1860*/  IMAD R58, R176, 0x6c, RZ ;  /* 0x0000006cb03a7824 */ /* 0x000fe200078e02ff */
[-C--:B-1----:R-:W-:Y:S01]  /*1870*/  LEA R14, P5, R84, R11.reuse, 0x1 ;  /* 0x0000000b540e7211 */ /* 0x082fe200078a08ff */
[----:B------:R-:W-:Y:S01]  /*1880*/  IMAD R20, R176, 0x38, RZ ;  /* 0x00000038b0147824 */ /* 0x000fe200078e02ff */
[C---:B------:R-:W-:Y:S01]  /*1890*/  LEA R108, R129.reuse, R106, 0x1 ;  /* 0x0000006a816c7211 */ /* 0x040fe200078e08ff */
[----:B------:R1:W-:Y:S01]  /*18a0*/  STL.64 [R1+0xf8], R16 ;  /* 0x0000f81001007387 */ /* 0x0003e20000100a00 */
[----:B----4-:R-:W-:Y:S01]  /*18b0*/  LEA R12, P6, R86, R11, 0x1 ;  /* 0x0000000b560c7211 */ /* 0x010fe200078c08ff */
[----:B------:R-:W-:Y:S01]  /*18c0*/  IMAD R77, R176, 0x19, RZ ;  /* 0x00000019b04d7824 */ /* 0x000fe200078e02ff */
[----:B------:R-:W-:Y:S01]  /*18d0*/  LEA.HI.X.SX32 R15, R84, R5, 0x1, P5 ;  /* 0x00000005540f7211 */ /* 0x000fe200028f0eff */
[C---:B------:R-:W-:Y:S01]  /*18e0*/  IMAD R110, R129.reuse, 0x2, R108 ;  /* 0x00000002816e7824 */ /* 0x040fe200078e026c */
[----:B--2---:R-:W-:Y:S01]  /*18f0*/  LEA R18, P3, R88, R11, 0x1 ;  /* 0x0000000b58127211 */ /* 0x004fe200078608ff */
[----:B------:R-:W-:Y:S01]  /*1900*/  IMAD R57, R176, 0x35, RZ ;  /* 0x00000035b0397824 */ /* 0x000fe200078e02ff */
[-C--:B------:R-:W-:Y:S01]  /*1910*/  LEA.HI.X.SX32 R13, R86, R5.reuse, 0x1, P6 ;  /* 0x00000005560d7211 */ /* 0x080fe200030f0eff */
[----:B------:R2:W-:Y:S01]  /*1920*/  STL.64 [R1+0xf0], R14 ;  /* 0x0000f00e01007387 */ /* 0x0005e20000100a00 */
[C---:B------:R-:W-:Y:S01]  /*1930*/  LEA R112, R129.reuse, R110, 0x1 ;  /* 0x0000006e81707211 */ /* 0x040fe200078e08ff */
[----:B------:R-:W-:Y:S01]  /*1940*/  IMAD R22, R176, 0x1c, RZ ;  /* 0x0000001cb0167824 */ /* 0x000fe200078e02ff */
[----:B------:R-:W-:Y:S01]  /*1950*/  LEA.HI.X.SX32 R19, R88, R5, 0x1, P3 ;  /* 0x0000000558137211 */ /* 0x000fe200018f0eff */
[----:B------:R4:W-:Y:S01]  /*1960*/  STL.64 [R1+0xe8], R12 ;  /* 0x0000e80c01007387 */ /* 0x0009e20000100a00 */
[----:B-1----:R-:W-:Y:S01]  /*1970*/  LEA R16, P4, R90, R11, 0x1 ;  /* 0x0000000b5a107211 */ /* 0x002fe200078808ff */
[C---:B------:R-:W-:Y:S01]  /*1980*/  IMAD R114, R129.reuse, 0x2, R112 ;  /* 0x0000000281727824 */ /* 0x040fe200078e0270 */
[----:B------:R-:W-:Y:S01]  /*1990*/  SHF.L.U32 R84, R176, 0x5, RZ ;  /* 0x00000005b0547819 */ /* 0x000fe200000006ff */
[----:B------:R1:W-:Y:S01]  /*19a0*/  STL.64 [R1+0xe0], R18 ;  /* 0x0000e01201007387 */ /* 0x0003e20000100a00 */
[----:B------:R-:W-:Y:S01]  /*19b0*/  LEA.HI.X.SX32 R17, R90, R5, 0x1, P4 ;  /* 0x000000055a117211 */ /* 0x000fe200020f0eff */
[C---:B------:R-:W-:Y:S01]  /*19c0*/  IMAD R64, R176.reuse, 0x72, RZ ;  /* 0x00000072b0407824 */ /* 0x040fe200078e02ff */
[C---:B------:R-:W-:Y:S01]  /*19d0*/  LEA R116, R129.reuse, R114, 0x1 ;  /* 0x0000007281747211 */ /* 0x040fe200078e08ff */
[----:B------:R-:W-:Y:S01]  /*19e0*/  IMAD R66, R176, 0x74, RZ ;  /* 0x00000074b0427824 */ /* 0x000fe200078e02ff */
[-C--:B--2---:R-:W-:Y:S01]  /*19f0*/  LEA R14, P5, R92, R11.reuse, 0x1 ;  /* 0x0000000b5c0e7211 */ /* 0x084fe200078a08ff */
[----:B------:R2:W-:Y:S01]  /*1a00*/  STL.64 [R1+0xd8], R16 ;  /* 0x0000d81001007387 */ /* 0x0005e20000100a00 */
[----:B------:R-:W-:Y:S01]  /*1a10*/  IMAD R67, R176, 0x39, RZ ;  /* 0x00000039b0437824 */ /* 0x000fe200078e02ff */
[----:B----4-:R-:W-:Y:S01]  /*1a20*/  LEA R12, P6, R94, R11, 0x1 ;  /* 0x0000000b5e0c7211 */ /* 0x010fe200078c08ff */
[C---:B------:R-:W-:Y:S01]  /*1a30*/  IMAD R118, R129.reuse, 0x2, R116 ;  /* 0x0000000281767824 */ /* 0x040fe200078e0274 */
[----:B------:R-:W-:Y:S01]  /*1a40*/  LEA.HI.X.SX32 R15, R92, R5, 0x1, P5 ;  /* 0x000000055c0f7211 */ /* 0x000fe200028f0eff */
[----:B------:R-:W-:Y:S01]  /*1a50*/  IMAD R62, R176, 0xd, RZ ;  /* 0x0000000db03e7824 */ /* 0x000fe200078e02ff */
[----:B-1----:R-:W-:Y:S01]  /*1a60*/  LEA R18, P3, R96, R11, 0x1 ;  /* 0x0000000b60127211 */ /* 0x002fe200078608ff */
[----:B------:R-:W-:Y:S01]  /*1a70*/  IMAD R69, R176, 0x1d, RZ ;  /* 0x0000001db0457824 */ /* 0x000fe200078e02ff */
[-C--:B------:R-:W-:Y:S01]  /*1a80*/  LEA.HI.X.SX32 R13, R94, R5.reuse, 0x1, P6 ;  /* 0x000000055e0d7211 */ /* 0x080fe200030f0eff */
[----:B------:R1:W-:Y:S01]  /*1a90*/  STL.64 [R1+0xd0], R14 ;  /* 0x0000d00e01007387 */ /* 0x0003e20000100a00 */
[----:B------:R-:W-:Y:S01]  /*1aa0*/  LEA.HI.X.SX32 R19, R96, R5, 0x1, P3 ;  /* 0x0000000560137211 */ /* 0x000fe200018f0eff */
[----:B------:R-:W-:Y:S01]  /*1ab0*/  IMAD R68, R176, 0x76, RZ ;  /* 0x00000076b0447824 */ /* 0x000fe200078e02ff */
[----:B--2---:R-:W-:Y:S01]  /*1ac0*/  LEA R16, P4, R98, R11, 0x1 ;  /* 0x0000000b62107211 */ /* 0x004fe200078808ff */
[----:B------:R2:W-:Y:S01]  /*1ad0*/  STL.64 [R1+0xc8], R12 ;  /* 0x0000c80c01007387 */ /* 0x0005e20000100a00 */
[----:B------:R-:W-:Y:S01]  /*1ae0*/  LEA R120, R129, R118, 0x1 ;  /* 0x0000007681787211 */ /* 0x000fe200078e08ff */
[----:B------:R-:W-:Y:S01]  /*1af0*/  IMAD R74, R176, 0x70, RZ ;  /* 0x00000070b04a7824 */ /* 0x000fe200078e02ff */
[----:B------:R-:W-:Y:S01]  /*1b00*/  LEA.HI.X.SX32 R17, R98, R5, 0x1, P4 ;  /* 0x0000000562117211 */ /* 0x000fe200020f0eff */
[----:B------:R4:W-:Y:S01]  /*1b10*/  STL.64 [R1+0xc0], R18 ;  /* 0x0000c01201007387 */ /* 0x0009e20000100a00 */
[----:B------:R-:W-:-:S02]  /*1b20*/  IMAD R9, R176, 0x3c, RZ ;  /* 0x0000003cb0097824 */ /* 0x000fc400078e02ff */
[C---:B------:R-:W-:Y:S01]  /*1b30*/  IMAD R122, R129.reuse, 0x2, R120 ;  /* 0x00000002817a7824 */ /* 0x040fe200078e0278 */
[-C--:B-1----:R-:W-:Y:S01]  /*1b40*/  LEA R14, P5, R100, R11.reuse, 0x1 ;  /* 0x0000000b640e7211 */ /* 0x082fe200078a08ff */
[----:B------:R1:W-:Y:S01]  /*1b50*/  STL.64 [R1+0xb8], R16 ;  /* 0x0000b81001007387 */ /* 0x0003e20000100a00 */
[----:B------:R-:W-:Y:S01]  /*1b60*/  IMAD R70, R176, 0x78, RZ ;  /* 0x00000078b0467824 */ /* 0x000fe200078e02ff */
[----:B--2---:R-:W-:Y:S01]  /*1b70*/  LEA R12, P6, R102, R11, 0x1 ;  /* 0x0000000b660c7211 */ /* 0x004fe200078c08ff */
[----:B------:R-:W-:Y:S01]  /*1b80*/  IMAD R72, R176, 0x3b, RZ ;  /* 0x0000003bb0487824 */ /* 0x000fe200078e02ff */
[----:B------:R-:W-:Y:S01]  /*1b90*/  LEA.HI.X.SX32 R15, R100, R5, 0x1, P5 ;  /* 0x00000005640f7211 */ /* 0x000fe200028f0eff */
[----:B------:R-:W-:Y:S01]  /*1ba0*/  IMAD R75, R176, 0xf, RZ ;  /* 0x0000000fb04b7824 */ /* 0x000fe200078e02ff */
[----:B----4-:R-:W-:Y:S01]  /*1bb0*/  LEA R18, P3, R104, R11, 0x1 ;  /* 0x0000000b68127211 */ /* 0x010fe200078608ff */
[----:B------:R-:W-:Y:S01]  /*1bc0*/  IMAD R172, R176, 0x7a, RZ ;  /* 0x0000007ab0ac7824 */ /* 0x000fe200078e02ff */
[-C--:B------:R-:W-:Y:S01]  /*1bd0*/  LEA.HI.X.SX32 R13, R102, R5.reuse, 0x1, P6 ;  /* 0x00000005660d7211 */ /* 0x080fe200030f0eff */
[----:B------:R2:W-:Y:S01]  /*1be0*/  STL.64 [R1+0xb0], R14 ;  /* 0x0000b00e01007387 */ /* 0x0005e20000100a00 */
[----:B------:R-:W-:Y:S01]  /*1bf0*/  LEA.HI.X.SX32 R19, R104, R5, 0x1, P3 ;  /* 0x0000000568137211 */ /* 0x000fe200018f0eff */
[----:B------:R-:W-:Y:S01]  /*1c00*/  IMAD R76, R176, 0x7e, RZ ;  /* 0x0000007eb04c7824 */ /* 0x000fe200078e02ff */
[----:B-1----:R-:W-:Y:S01]  /*1c10*/  LEA R16, P4, R106, R11, 0x1 ;  /* 0x0000000b6a107211 */ /* 0x002fe200078808ff */
[----:B------:R1:W-:Y:S01]  /*1c20*/  STL.64 [R1+0xa8], R12 ;  /* 0x0000a80c01007387 */ /* 0x0003e20000100a00 */
[----:B------:R-:W-:Y:S01]  /*1c30*/  LEA R124, R129, R122, 0x1 ;  /* 0x0000007a817c7211 */ /* 0x000fe200078e08ff */
[----:B------:R-:W-:Y:S01]  /*1c40*/  IMAD R174, R176, 0x7c, RZ ;  /* 0x0000007cb0ae7824 */ /* 0x000fe200078e02ff */
[----:B------:R-:W-:Y:S01]  /*1c50*/  LEA.HI.X.SX32 R17, R106, R5, 0x1, P4 ;  /* 0x000000056a117211 */ /* 0x000fe200020f0eff */
[----:B------:R4:W-:Y:S01]  /*1c60*/  STL.64 [R1+0xa0], R18 ;  /* 0x0000a01201007387 */ /* 0x0009e20000100a00 */
[----:B------:R-:W-:-:S02]  /*1c70*/  IMAD R82, R176, 0x3d, RZ ;  /* 0x0000003db0527824 */ /* 0x000fc400078e02ff */
[----:B------:R-:W-:Y:S01]  /*1c80*/  IMAD R126, R129, 0x2, R124 ;  /* 0x00000002817e7824 */ /* 0x000fe200078e027c */
[-C--:B--2---:R-:W-:Y:S01]  /*1c90*/  LEA R14, P5, R108, R11.reuse, 0x1 ;  /* 0x0000000b6c0e7211 */ /* 0x084fe200078a08ff */
[----:B------:R2:W-:Y:S01]  /*1ca0*/  STL.64 [R1+0x98], R16 ;  /* 0x0000981001007387 */ /* 0x0005e20000100a00 */
[----:B------:R-:W-:Y:S01]  /*1cb0*/  IMAD R85, R176, 0x1f, RZ ;  /* 0x0000001fb0557824 */ /* 0x000fe200078e02ff */
[----:B-1----:R-:W-:Y:S01]  /*1cc0*/  LEA R12, P6, R110, R11, 0x1 ;  /* 0x0000000b6e0c7211 */ /* 0x002fe200078c08ff */
[----:B------:R-:W-:Y:S01]  /*1cd0*/  IMAD.SHL.U32 R87, R176, 0x10, RZ ;  /* 0x00000010b0577824 */ /* 0x000fe200078e00ff */
[----:B------:R-:W-:Y:S01]  /*1ce0*/  LEA.HI.X.SX32 R15, R108, R5, 0x1, P5 ;  /* 0x000000056c0f7211 */ /* 0x000fe200028f0eff */
[----:B------:R-:W-:Y:S01]  /*1cf0*/  IMAD R78, R176, 0x3f, RZ ;  /* 0x0000003fb04e7824 */ /* 0x000fe200078e02ff */
[----:B----4-:R-:W-:Y:S01]  /*1d00*/  LEA R18, P3, R112, R11, 0x1 ;  /* 0x0000000b70127211 */ /* 0x010fe200078608ff */
[----:B------:R-:W-:Y:S01]  /*1d10*/  IMAD.MOV.U32 R4, RZ, RZ, RZ ;  /* 0x000000ffff047224 */ /* 0x000fe200078e00ff */
[-C--:B------:R-:W-:Y:S01]  /*1d20*/  LEA.HI.X.SX32 R13, R110, R5.reuse, 0x1, P6 ;  /* 0x000000056e0d7211 */ /* 0x080fe200030f0eff */
[----:B------:R1:W-:Y:S01]  /*1d30*/  STL.64 [R1+0x90], R14 ;  /* 0x0000900e01007387 */ /* 0x0003e20000100a00 */
[----:B------:R-:W-:-:S02]  /*1d40*/  LEA.HI.X.SX32 R19, R112, R5, 0x1, P3 ;  /* 0x0000000570137211 */ /* 0x000fc400018f0eff */
[C---:B--2---:R-:W-:Y:S01]  /*1d50*/  LEA R16, P4, R114.reuse, R11, 0x1 ;  /* 0x0000000b72107211 */ /* 0x044fe200078808ff */
[----:B------:R2:W-:Y:S01]  /*1d60*/  STL.64 [R1+0x88], R12 ;  /* 0x0000880c01007387 */ /* 0x0005e20000100a00 */
[C---:B------:R-:W-:Y:S02]  /*1d70*/  LEA R128, R129.reuse, R126, 0x1 ;  /* 0x0000007e81807211 */ /* 0x040fe400078e08ff */
[----:B------:R-:W-:Y:S01]  /*1d80*/  LEA.HI.X.SX32 R17, R114, R5, 0x1, P4 ;  /* 0x0000000572117211 */ /* 0x000fe200020f0eff */
[----:B------:R4:W-:Y:S02]  /*1d90*/  STL.64 [R1+0x80], R18 ;  /* 0x0000801201007387 */ /* 0x0009e40000100a00 */
[C---:B------:R-:W-:Y:S01]  /*1da0*/  IMAD R8, R129.reuse, 0x2, R128 ;  /* 0x0000000281087824 */ /* 0x040fe200078e0280 */
[-C--:B-1----:R-:W-:Y:S01]  /*1db0*/  LEA R14, P5, R116, R11.reuse, 0x1 ;  /* 0x0000000b740e7211 */ /* 0x082fe200078a08ff */
[----:B------:R1:W-:Y:S02]  /*1dc0*/  STL.64 [R1+0x78], R16 ;  /* 0x0000781001007387 */ /* 0x0003e40000100a00 */
[----:B------:R-:W-:Y:S01]  /*1dd0*/  IMAD R0, R129, 0x2, R8 ;  /* 0x0000000281007824 */ /* 0x000fe200078e0208 */
[----:B--2---:R-:W-:-:S02]  /*1de0*/  LEA R12, P6, R118, R11, 0x1 ;  /* 0x0000000b760c7211 */ /* 0x004fc400078c08ff */
[----:B------:R-:W-:Y:S02]  /*1df0*/  LEA.HI.X.SX32 R15, R116, R5, 0x1, P5 ;  /* 0x00000005740f7211 */ /* 0x000fe400028f0eff */
[----:B----4-:R-:W-:Y:S02]  /*1e00*/  LEA R18, P3, R120, R11, 0x1 ;  /* 0x0000000b78127211 */ /* 0x010fe400078608ff */
[-C--:B------:R-:W-:Y:S01]  /*1e10*/  LEA.HI.X.SX32 R13, R118, R5.reuse, 0x1, P6 ;  /* 0x00000005760d7211 */ /* 0x080fe200030f0eff */
[----:B------:R2:W-:Y:S01]  /*1e20*/  STL.64 [R1+0x70], R14 ;  /* 0x0000700e01007387 */ /* 0x0005e20000100a00 */
[----:B------:R-:W-:Y:S02]  /*1e30*/  LEA.HI.X.SX32 R19, R120, R5, 0x1, P3 ;  /* 0x0000000578137211 */ /* 0x000fe400018f0eff */
[----:B-1----:R-:W-:Y:S01]  /*1e40*/  LEA R16, P4, R122, R11, 0x1 ;  /* 0x0000000b7a107211 */ /* 0x002fe200078808ff */
[----:B------:R1:W-:Y:S01]  /*1e50*/  STL.64 [R1+0x68], R12 ;  /* 0x0000680c01007387 */ /* 0x0003e20000100a00 */
[----:B------:R-:W-:Y:S01]  /*1e60*/  LEA R2, R129, R0, 0x1 ;  /* 0x0000000081027211 */ /* 0x000fe200078e08ff */
[----:B------:R-:W-:Y:S01]  /*1e70*/  IMAD R129, R176, 0x50, RZ ;  /* 0x00000050b0817824 */ /* 0x000fe200078e02ff */
[----:B------:R-:W-:Y:S01]  /*1e80*/  LEA.HI.X.SX32 R17, R122, R5, 0x1, P4 ;  /* 0x000000057a117211 */ /* 0x000fe200020f0eff */
[----:B------:R4:W-:Y:S01]  /*1e90*/  STL.64 [R1+0x60], R18 ;  /* 0x0000601201007387 */ /* 0x0009e20000100a00 */
[----:B--2---:R-:W-:-:S03]  /*1ea0*/  LEA R14, P5, R124, R11, 0x1 ;  /* 0x0000000b7c0e7211 */ /* 0x004fc600078a08ff */
[----:B------:R2:W-:Y:S01]  /*1eb0*/  STL.64 [R1+0x58], R16 ;  /* 0x0000581001007387 */ /* 0x0005e20000100a00 */
[----:B-1----:R-:W-:Y:S02]  /*1ec0*/  LEA R12, P6, R126, R11, 0x1 ;  /* 0x0000000b7e0c7211 */ /* 0x002fe400078c08ff */
[----:B------:R-:W-:Y:S02]  /*1ed0*/  LEA.HI.X.SX32 R15, R124, R5, 0x1, P5 ;  /* 0x000000057c0f7211 */ /* 0x000fe400028f0eff */
[----:B----4-:R-:W-:Y:S02]  /*1ee0*/  LEA R18, P3, R128, R11, 0x1 ;  /* 0x0000000b80127211 */ /* 0x010fe400078608ff */
[-C--:B------:R-:W-:Y:S01]  /*1ef0*/  LEA.HI.X.SX32 R13, R126, R5.reuse, 0x1, P6 ;  /* 0x000000057e0d7211 */ /* 0x080fe200030f0eff */
[----:B------:R1:W-:Y:S01]  /*1f00*/  STL.64 [R1+0x50], R14 ;  /* 0x0000500e01007387 */ /* 0x0003e20000100a00 */
[----:B------:R-:W-:Y:S02]  /*1f10*/  LEA.HI.X.SX32 R19, R128, R5, 0x1, P3 ;  /* 0x0000000580137211 */ /* 0x000fe400018f0eff */
[----:B--2---:R-:W-:Y:S01]  /*1f20*/  LEA R16, P4, R8, R11, 0x1 ;  /* 0x0000000b08107211 */ /* 0x004fe200078808ff */
[----:B------:R2:W-:Y:S01]  /*1f30*/  STL.64 [R1+0x48], R12 ;  /* 0x0000480c01007387 */ /* 0x0005e20000100a00 */
[----:B------:R-:W-:-:S02]  /*1f40*/  LEA RZ, P3, R176, R6, 0x4 ;  /* 0x00000006b0ff7211 */ /* 0x000fc400078620ff */
[----:B------:R-:W-:Y:S01]  /*1f50*/  LEA.HI.X.SX32 R17, R8, R5, 0x1, P4 ;  /* 0x0000000508117211 */ /* 0x000fe200020f0eff */
[----:B------:R4:W-:Y:S01]  /*1f60*/  STL.64 [R1+0x40], R18 ;  /* 0x0000401201007387 */ /* 0x0009e20000100a00 */
[----:B------:R-:W-:Y:S01]  /*1f70*/  LEA.HI.X.SX32 R23, R23, R7, 0x1, P3 ;  /* 0x0000000717177211 */ /* 0x000fe200018f0eff */
[----:B------:R-:W-:Y:S01]  /*1f80*/  IMAD R8, R176, 0x1e, RZ ;  /* 0x0000001eb0087824 */ /* 0x000fe200078e02ff */
[-C--:B------:R-:W-:Y:S01]  /*1f90*/  IADD3 R24, P3, PT, R143, R6.reuse, RZ ;  /* 0x000000068f187210 */ /* 0x080fe20007f7e0ff */
[----:B------:R5:W-:Y:S01]  /*1fa0*/  STL.64 [R1+0x38], R16 ;  /* 0x0000381001007387 */ /* 0x000be20000100a00 */
[C---:B-1----:R-:W-:Y:S02]  /*1fb0*/  LEA R14, P5, R0.reuse, R11, 0x1 ;  /* 0x0000000b000e7211 */ /* 0x042fe400078a08ff */
[----:B------:R-:W-:Y:S02]  /*1fc0*/  LEA.HI.X.SX32 R25, R25, R7, 0x1, P3 ;  /* 0x0000000719197211 */ /* 0x000fe400018f0eff */
[----:B------:R-:W-:Y:S01]  /*1fd0*/  LEA.HI.X.SX32 R15, R0, R5, 0x1, P5 ;  /* 0x00000005000f7211 */ /* 0x000fe200028f0eff */
[----:B------:R-:W-:Y:S01]  /*1fe0*/  IMAD.MOV.U32 R0, RZ, RZ, -0x800000 ;  /* 0xff800000ff007424 */ /* 0x000fe200078e00ff */
[----:B--2---:R-:W-:Y:S01]  /*1ff0*/  LEA R12, P6, R2, R11, 0x1 ;  /* 0x0000000b020c7211 */ /* 0x004fe200078c08ff */
[----:B----4-:R-:W-:Y:S01]  /*2000*/  IMAD R19, R176, 0x24, RZ ;  /* 0x00000024b0137824 */ /* 0x010fe200078e02ff */
[-C--:B------:R-:W-:Y:S01]  /*2010*/  IADD3 R34, P3, PT, R121, R6.reuse, RZ ;  /* 0x0000000679227210 */ /* 0x080fe20007f7e0ff */
[----:B------:R1:W-:Y:S01]  /*2020*/  STL.64 [R1+0x30], R14 ;  /* 0x0000300e01007387 */ /* 0x0003e20000100a00 */
[----:B------:R-:W-:Y:S01]  /*2030*/  LEA.HI.X.SX32 R13, R2, R5, 0x1, P6 ;  /* 0x00000005020d7211 */ /* 0x000fe200030f0eff */
[C---:B------:R-:W-:Y:S01]  /*2040*/  IMAD R11, R176.reuse, 0x21, RZ ;  /* 0x00000021b00b7824 */ /* 0x040fe200078e02ff */
[C---:B-----5:R-:W-:Y:S01]  /*2050*/  SHF.L.U32 R17, R176.reuse, 0x1, RZ ;  /* 0x00000001b0117819 */ /* 0x060fe200000006ff */
[C---:B------:R-:W-:Y:S01]  /*2060*/  IMAD R2, R176.reuse, 0x3a, RZ ;  /* 0x0000003ab0027824 */ /* 0x040fe200078e02ff */
[CC--:B------:R-:W-:Y:S01]  /*2070*/  LEA RZ, P6, R176.reuse, R6.reuse, 0x2 ;  /* 0x00000006b0ff7211 */ /* 0x0c0fe200078c10ff */
[----:B------:R2:W-:Y:S01]  /*2080*/  STL.64 [R1+0x28], R12 ;  /* 0x0000280c01007387 */ /* 0x0005e20000100a00 */
[CC--:B------:R-:W-:Y:S01]  /*2090*/  IADD3 R146, P4, PT, R17.reuse, R6.reuse, RZ ;  /* 0x0000000611927210 */ /* 0x0c0fe20007f9e0ff */
[C---:B------:R-:W-:Y:S01]  /*20a0*/  IMAD R16, R176.reuse, 0x3e, RZ ;  /* 0x0000003eb0107824 */ /* 0x040fe200078e02ff */
[-C--:B------:R-:W-:Y:S01]  /*20b0*/  LEA.HI.X.SX32 R17, R17, R7.reuse, 0x1, P6 ;  /* 0x0000000711117211 */ /* 0x080fe200030f0eff */
[----:B------:R-:W-:Y:S01]  /*20c0*/  IMAD.MOV.U32 R5, RZ, RZ, -0x800000 ;  /* 0xff800000ff057424 */ /* 0x000fe200078e00ff */
[C---:B------:R-:W-:Y:S01]  /*20d0*/  LEA.HI.X.SX32 R147, R176.reuse, R7, 0x1, P4 ;  /* 0x00000007b0937211 */ /* 0x040fe200020f0eff */
[----:B-1----:R-:W-:Y:S01]  /*20e0*/  IMAD R15, R176, 0x23, RZ ;  /* 0x00000023b00f7824 */ /* 0x002fe200078e02ff */
[----:B------:R-:W-:-:S02]  /*20f0*/  IADD3 R14, P4, PT, R139, R6, RZ ;  /* 0x000000068b0e7210 */ /* 0x000fc40007f9e0ff */
[-C--:B------:R-:W-:Y:S01]  /*2100*/  IADD3 R18, P6, PT, R141, R6.reuse, RZ ;  /* 0x000000068d127210 */ /* 0x080fe20007fde0ff */
[----:B------:R1:W-:Y:S01]  /*2110*/  STL.64 [R1+0x20], R146 ;  /* 0x0000209201007387 */ /* 0x0003e20000100a00 */
[-C--:B------:R-:W-:Y:S01]  /*2120*/  LEA.HI.X.SX32 R15, R15, R7.reuse, 0x1, P4 ;  /* 0x000000070f0f7211 */ /* 0x080fe200020f0eff */
[----:B--2---:R-:W-:Y:S01]  /*2130*/  IMAD R13, R176, 0x22, RZ ;  /* 0x00000022b00d7824 */ /* 0x004fe200078e02ff */
[-C--:B------:R-:W-:Y:S02]  /*2140*/  IADD3 R28, P4, PT, R131, R6.reuse, RZ ;  /* 0x00000006831c7210 */ /* 0x080fe40007f9e0ff */
[-C--:B------:R-:W-:Y:S02]  /*2150*/  IADD3 R12, P5, PT, R137, R6.reuse, RZ ;  /* 0x00000006890c7210 */ /* 0x080fe40007fbe0ff */
[----:B------:R-:W-:Y:S02]  /*2160*/  LEA.HI.X.SX32 R29, R29, R7, 0x1, P4 ;  /* 0x000000071d1d7211 */ /* 0x000fe400020f0eff */
[----:B------:R-:W-:-:S02]  /*2170*/  IADD3 R206, P4, PT, R31, R6, RZ ;  /* 0x000000061fce7210 */ /* 0x000fc40007f9e0ff */
[-C--:B------:R-:W-:Y:S02]  /*2180*/  IADD3 R218, P2, PT, R13, R6.reuse, RZ ;  /* 0x000000060dda7210 */ /* 0x080fe40007f5e0ff */
[-C--:B------:R-:W-:Y:S02]  /*2190*/  LEA.HI.X.SX32 R207, R109, R7.reuse, 0x1, P4 ;  /* 0x000000076dcf7211 */ /* 0x080fe400020f0eff */
[CC--:B------:R-:W-:Y:S02]  /*21a0*/  IADD3 R204, P4, PT, R35.reuse, R6.reuse, RZ ;  /* 0x0000000623cc7210 */ /* 0x0c0fe40007f9e0ff */
[-C--:B------:R-:W-:Y:S02]  /*21b0*/  LEA.HI.X.SX32 R35, R35, R7.reuse, 0x1, P3 ;  /* 0x0000000723237211 */ /* 0x080fe400018f0eff */
[----:B------:R-:W-:Y:S02]  /*21c0*/  IADD3 R202, P3, PT, R39, R6, RZ ;  /* 0x0000000627ca7210 */ /* 0x000fe40007f7e0ff */
[----:B------:R-:W-:-:S02]  /*21d0*/  LEA.HI.X.SX32 R219, R133, R7, 0x1, P2 ;  /* 0x0000000785db7211 */ /* 0x000fc400010f0eff */
[-C--:B------:R-:W-:Y:S02]  /*21e0*/  IADD3 R248, P2, PT, R125, R6.reuse, RZ ;  /* 0x000000067df87210 */ /* 0x080fe40007f5e0ff */
[-C--:B------:R-:W-:Y:S02]  /*21f0*/  LEA.HI.X.SX32 R203, R95, R7.reuse, 0x1, P3 ;  /* 0x000000075fcb7211 */ /* 0x080fe400018f0eff */
[-C--:B------:R-:W-:Y:S02]  /*2200*/  IADD3 R200, P3, PT, R43, R6.reuse, RZ ;  /* 0x000000062bc87210 */ /* 0x080fe40007f7e0ff */
[-C--:B------:R-:W-:Y:S02]  /*2210*/  LEA.HI.X.SX32 R249, R127, R7.reuse, 0x1, P2 ;  /* 0x000000077ff97211 */ /* 0x080fe400010f0eff */
[----:B------:R-:W-:Y:S02]  /*2220*/  IADD3 R30, P2, PT, R129, R6, RZ ;  /* 0x00000006811e7210 */ /* 0x000fe40007f5e0ff */
[----:B------:R-:W-:-:S02]  /*2230*/  LEA.HI.X.SX32 R13, R13, R7, 0x1, P5 ;  /* 0x000000070d0d7211 */ /* 0x000fc400028f0eff */
[-C--:B------:R-:W-:Y:S02]  /*2240*/  LEA.HI.X.SX32 R201, R89, R7.reuse, 0x1, P3 ;  /* 0x0000000759c97211 */ /* 0x080fe400018f0eff */
[-C--:B------:R-:W-:Y:S02]  /*2250*/  IADD3 R214, P5, PT, R19, R6.reuse, RZ ;  /* 0x0000000613d67210 */ /* 0x080fe40007fbe0ff */
[-C--:B------:R-:W-:Y:S02]  /*2260*/  IADD3 R120, P3, PT, R52, R6.reuse, RZ ;  /* 0x0000000634787210 */ /* 0x080fe40007f7e0ff */
[-C--:B------:R-:W-:Y:S02]  /*2270*/  LEA.HI.X.SX32 R31, R31, R7.reuse, 0x1, P2 ;  /* 0x000000071f1f7211 */ /* 0x080fe400010f0eff */
[----:B------:R-:W-:Y:S02]  /*2280*/  IADD3 R40, P2, PT, R107, R6, RZ ;  /* 0x000000066b287210 */ /* 0x000fe40007f5e0ff */
[----:B------:R-:W-:-:S02]  /*2290*/  LEA.HI.X.SX32 R215, R125, R7, 0x1, P5 ;  /* 0x000000077dd77211 */ /* 0x000fc400028f0eff */
[-C--:B------:R-:W-:Y:S02]  /*22a0*/  LEA.HI.X.SX32 R121, R83, R7.reuse, 0x1, P3 ;  /* 0x0000000753797211 */ /* 0x080fe400018f0eff */
[-C--:B------:R-:W-:Y:S02]  /*22b0*/  IADD3 R210, P5, PT, R27, R6.reuse, RZ ;  /* 0x000000061bd27210 */ /* 0x080fe40007fbe0ff */
[-C--:B------:R-:W-:Y:S02]  /*22c0*/  LEA.HI.X.SX32 R19, R19, R7.reuse, 0x1, P6 ;  /* 0x0000000713137211 */ /* 0x080fe400030f0eff */
[-C--:B------:R-:W-:Y:S02]  /*22d0*/  IADD3 R198, P3, PT, R47, R6.reuse, RZ ;  /* 0x000000062fc67210 */ /* 0x080fe40007f7e0ff */
[----:B------:R-:W-:Y:S02]  /*22e0*/  IADD3 R32, P6, PT, R123, R6, RZ ;  /* 0x000000067b207210 */ /* 0x000fe40007fde0ff */
[----:B------:R-:W-:-:S02]  /*22f0*/  LEA.HI.X.SX32 R41, R41, R7, 0x1, P2 ;  /* 0x0000000729297211 */ /* 0x000fc400010f0eff */
[-C--:B------:R-:W-:Y:S02]  /*2300*/  IADD3 R50, P2, PT, R91, R6.reuse, RZ ;  /* 0x000000065b327210 */ /* 0x080fe40007f5e0ff */
[-C--:B------:R-:W-:Y:S02]  /*2310*/  LEA.HI.X.SX32 R211, R119, R7.reuse, 0x1, P5 ;  /* 0x0000000777d37211 */ /* 0x080fe400028f0eff */
[-C--:B------:R-:W-:Y:S02]  /*2320*/  LEA.HI.X.SX32 R199, R79, R7.reuse, 0x1, P3 ;  /* 0x000000074fc77211 */ /* 0x080fe400018f0eff */
[-C--:B------:R-:W-:Y:S02]  /*2330*/  LEA.HI.X.SX32 R11, R11, R7.reuse, 0x1, P1 ;  /* 0x000000070b0b7211 */ /* 0x080fe400008f0eff */
[----:B------:R-:W-:Y:S02]  /*2340*/  IADD3 R134, P5, PT, R111, R6, RZ ;  /* 0x000000066f867210 */ /* 0x000fe40007fbe0ff */
[----:B------:R-:W-:-:S02]  /*2350*/  LEA.HI.X.SX32 R33, R33, R7, 0x1, P6 ;  /* 0x0000000721217211 */ /* 0x000fc400030f0eff */
[-C--:B------:R-:W-:Y:S02]  /*2360*/  IADD3 R196, P3, PT, R51, R6.reuse, RZ ;  /* 0x0000000633c47210 */ /* 0x080fe40007f7e0ff */
[-C--:B------:R-:W-:Y:S02]  /*2370*/  IADD3 R26, P1, PT, R145, R6.reuse, RZ ;  /* 0x00000006911a7210 */ /* 0x080fe40007f3e0ff */
[-C--:B------:R-:W-:Y:S02]  /*2380*/  IADD3 R42, P6, PT, R105, R6.reuse, RZ ;  /* 0x00000006692a7210 */ /* 0x080fe40007fde0ff */
[-C--:B------:R-:W-:Y:S02]  /*2390*/  LEA.HI.X.SX32 R51, R51, R7.reuse, 0x1, P2 ;  /* 0x0000000733337211 */ /* 0x080fe400010f0eff */
[----:B------:R-:W-:Y:S02]  /*23a0*/  IADD3 R194, P2, PT, R55, R6, RZ ;  /* 0x0000000637c27210 */ /* 0x000fe40007f5e0ff */
[----:B------:R-:W-:-:S02]  /*23b0*/  LEA.HI.X.SX32 R135, R115, R7, 0x1, P5 ;  /* 0x0000000773877211 */ /* 0x000fc400028f0eff */
[-C--:B------:R-:W-:Y:S02]  /*23c0*/  LEA.HI.X.SX32 R27, R27, R7.reuse, 0x1, P1 ;  /* 0x000000071b1b7211 */ /* 0x080fe400008f0eff */
[-C--:B------:R-:W-:Y:S01]  /*23d0*/  IADD3 R36, P5, PT, R117, R6.reuse, RZ ;  /* 0x0000000675247210 */ /* 0x080fe20007fbe0ff */
[----:B------:R1:W-:Y:S01]  /*23e0*/  STL.64 [R1+0x10], R134 ;  /* 0x0000108601007387 */ /* 0x0003e20000100a00 */
[-C--:B------:R-:W-:Y:S02]  /*23f0*/  LEA.HI.X.SX32 R43, R43, R7.reuse, 0x1, P6 ;  /* 0x000000072b2b7211 */ /* 0x080fe400030f0eff */
[-C--:B------:R-:W-:Y:S01]  /*2400*/  IADD3 R246, P1, PT, R109, R6.reuse, RZ ;  /* 0x000000066df67210 */ /* 0x080fe20007f3e0ff */
[----:B------:R1:W-:Y:S01]  /*2410*/  STL.64 [R1+0x18], R120 ;  /* 0x0000187801007387 */ /* 0x0003e20000100a00 */
        /* <DEDUP_REMOVED lines=9> */
[-C--:B------:R-:W-:Y:S01]  /*24b0*/  IADD3 R244, P4, PT, R95, R6.reuse, RZ ;  /* 0x000000065ff47210 */ /* 0x080fe20007f9e0ff */
[----:B------:R1:W-:Y:S01]  /*24c0*/  STL.64 [R1+0x8], R118 ;  /* 0x0000087601007387 */ /* 0x0003e20000100a00 */
[-C--:B------:R-:W-:Y:S02]  /*24d0*/  IADD3 R52, P6, PT, R81, R6.reuse, RZ ;  /* 0x0000000651347210 */ /* 0x080fe40007fde0ff */
[-C--:B------:R-:W-:Y:S02]  /*24e0*/  LEA.HI.X.SX32 R193, R71, R7.reuse, 0x1, P2 ;  /* 0x0000000747c17211 */ /* 0x080fe400010f0eff */
[----:B------:R-:W-:Y:S02]  /*24f0*/  IADD3 R88, P2, PT, R63, R6, RZ ;  /* 0x000000063f587210 */ /* 0x000fe40007f5e0ff */
[----:B------:R-:W-:-:S02]  /*2500*/  LEA.HI.X.SX32 R45, R45, R7, 0x1, P5 ;  /* 0x000000072d2d7211 */ /* 0x000fc400028f0eff */
[-C--:B------:R-:W-:Y:S02]  /*2510*/  LEA.HI.X.SX32 R245, R97, R7.reuse, 0x1, P4 ;  /* 0x0000000761f57211 */ /* 0x080fe400020f0eff */
[-C--:B------:R-:W-:Y:S02]  /*2520*/  LEA.HI.X.SX32 R39, R39, R7.reuse, 0x1, P1 ;  /* 0x0000000727277211 */ /* 0x080fe400008f0eff */
[-C--:B------:R-:W-:Y:S02]  /*2530*/  IADD3 R240, P5, PT, R79, R6.reuse, RZ ;  /* 0x000000064ff07210 */ /* 0x080fe40007fbe0ff */
[----:B------:R-:W-:Y:S02]  /*2540*/  LEA.HI.X.SX32 R53, R53, R7, 0x1, P6 ;  /* 0x0000000735357211 */ /* 0x000fe400030f0eff */
[-C--:B------:R-:W-:Y:S02]  /*2550*/  IADD3 R46, P4, PT, R99, R6.reuse, RZ ;  /* 0x00000006632e7210 */ /* 0x080fe40007f9e0ff */
[----:B------:R-:W-:-:S02]  /*2560*/  IADD3 R48, P1, PT, R93, R6, RZ ;  /* 0x000000065d307210 */ /* 0x000fc40007f3e0ff */
[-C--:B------:R-:W-:Y:S02]  /*2570*/  IADD3 R60, P6, PT, R60, R6.reuse, RZ ;  /* 0x000000063c3c7210 */ /* 0x080fe40007fde0ff */
[-C--:B------:R-:W-:Y:S02]  /*2580*/  LEA.HI.X.SX32 R89, R65, R7.reuse, 0x1, P2 ;  /* 0x0000000741597211 */ /* 0x080fe400010f0eff */
[-C--:B------:R-:W-:Y:S02]  /*2590*/  LEA.HI.X.SX32 R241, R54, R7.reuse, 0x1, P5 ;  /* 0x0000000736f17211 */ /* 0x080fe400028f0eff */
[----:B------:R-:W-:Y:S01]  /*25a0*/  IADD3 R54, P5, PT, R80, R6, RZ ;  /* 0x0000000650367210 */ /* 0x000fe20007fbe0ff */
[----:B------:R1:W-:Y:S01]  /*25b0*/  STL.64 [R1], R88 ;  /* 0x0000005801007387 */ /* 0x0003e20000100a00 */
[----:B------:R-:W-:Y:S02]  /*25c0*/  LEA.HI.X.SX32 R47, R47, R7, 0x1, P4 ;  /* 0x000000072f2f7211 */ /* 0x000fe400020f0eff */
[----:B------:R-:W-:-:S02]  /*25d0*/  CS2R R80, SRZ ;  /* 0x0000000000507805 */ /* 0x000fc4000001ff00 */
[-C--:B------:R-:W-:Y:S02]  /*25e0*/  LEA.HI.X.SX32 R49, R49, R7.reuse, 0x1, P1 ;  /* 0x0000000731317211 */ /* 0x080fe400008f0eff */
[-C--:B------:R-:W-:Y:S02]  /*25f0*/  LEA.HI.X.SX32 R61, R61, R7.reuse, 0x1, P6 ;  /* 0x000000073d3d7211 */ /* 0x080fe400030f0eff */
[-C--:B------:R-:W-:Y:S02]  /*2600*/  IADD3 R56, P4, PT, R56, R6.reuse, RZ ;  /* 0x0000000638387210 */ /* 0x080fe40007f9e0ff */
[-C--:B------:R-:W-:Y:S02]  /*2610*/  IADD3 R58, P1, PT, R58, R6.reuse, RZ ;  /* 0x000000063a3a7210 */ /* 0x080fe40007f3e0ff */
[----:B------:R-:W-:Y:S02]  /*2620*/  IADD3 R190, P6, PT, R20, R6, RZ ;  /* 0x0000000614be7210 */ /* 0x000fe40007fde0ff */
[----:B------:R-:W-:-:S02]  /*2630*/  LEA.HI.X.SX32 R55, R55, R7, 0x1, P5 ;  /* 0x0000000737377211 */ /* 0x000fc400028f0eff */
[-C--:B------:R-:W-:Y:S02]  /*2640*/  LEA.HI.X.SX32 R197, R77, R7.reuse, 0x1, P3 ;  /* 0x000000074dc57211 */ /* 0x080fe400018f0eff */
[-C--:B------:R-:W-:Y:S02]  /*2650*/  IADD3 R64, P5, PT, R64, R6.reuse, RZ ;  /* 0x0000000640407210 */ /* 0x080fe40007fbe0ff */
[-C--:B------:R-:W-:Y:S02]  /*2660*/  LEA.HI.X.SX32 R57, R57, R7.reuse, 0x1, P4 ;  /* 0x0000000739397211 */ /* 0x080fe400020f0eff */
[-C--:B------:R-:W-:Y:S02]  /*2670*/  LEA.HI.X.SX32 R59, R59, R7.reuse, 0x1, P1 ;  /* 0x000000073b3b7211 */ /* 0x080fe400008f0eff */
[----:B------:R-:W-:Y:S02]  /*2680*/  LEA.HI.X.SX32 R191, R22, R7, 0x1, P6 ;  /* 0x0000000716bf7211 */ /* 0x000fe400030f0eff */
[----:B------:R-:W-:-:S02]  /*2690*/  IADD3 R234, P3, PT, R73, R6, RZ ;  /* 0x0000000649ea7210 */ /* 0x000fc40007f7e0ff */
[-C--:B------:R-:W-:Y:S02]  /*26a0*/  IADD3 R66, P4, PT, R66, R6.reuse, RZ ;  /* 0x0000000642427210 */ /* 0x080fe40007f9e0ff */
[-C--:B------:R-:W-:Y:S02]  /*26b0*/  IADD3 R232, P1, PT, R22, R6.reuse, RZ ;  /* 0x0000000616e87210 */ /* 0x080fe40007f3e0ff */
[-C--:B------:R-:W-:Y:S02]  /*26c0*/  IADD3 R188, P6, PT, R2, R6.reuse, RZ ;  /* 0x0000000602bc7210 */ /* 0x080fe40007fde0ff */
[-C--:B------:R-:W-:Y:S02]  /*26d0*/  LEA.HI.X.SX32 R65, R67, R7.reuse, 0x1, P5 ;  /* 0x0000000743417211 */ /* 0x080fe400028f0eff */
[----:B------:R-:W-:Y:S02]  /*26e0*/  LEA.HI.X.SX32 R235, R62, R7, 0x1, P3 ;  /* 0x000000073eeb7211 */ /* 0x000fe400018f0eff */
[----:B------:R-:W-:-:S02]  /*26f0*/  IADD3 R68, P2, PT, R68, R6, RZ ;  /* 0x0000000644447210 */ /* 0x000fc40007f5e0ff */
[-C--:B------:R-:W-:Y:S02]  /*2700*/  LEA.HI.X.SX32 R233, R63, R7.reuse, 0x1, P1 ;  /* 0x000000073fe97211 */ /* 0x080fe400008f0eff */
[-C--:B------:R-:W-:Y:S02]  /*2710*/  LEA.HI.X.SX32 R189, R69, R7.reuse, 0x1, P6 ;  /* 0x0000000745bd7211 */ /* 0x080fe400030f0eff */
[----:B------:R-:W-:Y:S01]  /*2720*/  LEA.HI.X.SX32 R67, R2, R7, 0x1, P4 ;  /* 0x0000000702437211 */ /* 0x000fe200020f0eff */
[----:B------:R-:W-:Y:S01]  /*2730*/  IMAD.MOV.U32 R2, RZ, RZ, -0x800000 ;  /* 0xff800000ff027424 */ /* 0x000fe200078e00ff */
[-C--:B------:R-:W-:Y:S02]  /*2740*/  IADD3 R62, P3, PT, R74, R6.reuse, RZ ;  /* 0x000000064a3e7210 */ /* 0x080fe40007f7e0ff */
[-C--:B------:R-:W-:Y:S02]  /*2750*/  IADD3 R70, P1, PT, R70, R6.reuse, RZ ;  /* 0x0000000646467210 */ /* 0x080fe40007f3e0ff */
[----:B------:R-:W-:-:S02]  /*2760*/  IADD3 R226, P6, PT, R8, R6, RZ ;  /* 0x0000000608e27210 */ /* 0x000fc40007fde0ff */
[-C--:B------:R-:W-:Y:S02]  /*2770*/  IADD3 R186, P4, PT, R9, R6.reuse, RZ ;  /* 0x0000000609ba7210 */ /* 0x080fe40007f9e0ff */
[-C--:B------:R-:W-:Y:S02]  /*2780*/  LEA.HI.X.SX32 R69, R72, R7.reuse, 0x1, P2 ;  /* 0x0000000748457211 */ /* 0x080fe400010f0eff */
[----:B------:R-:W-:Y:S02]  /*2790*/  CS2R R72, SRZ ;  /* 0x0000000000487805 */ /* 0x000fe4000001ff00 */
[-C--:B------:R-:W-:Y:S02]  /*27a0*/  LEA.HI.X.SX32 R63, R20, R7.reuse, 0x1, P3 ;  /* 0x00000007143f7211 */ /* 0x080fe400018f0eff */
[----:B------:R-:W-:Y:S02]  /*27b0*/  LEA R220, P2, R176, R6, 0x5 ;  /* 0x00000006b0dc7211 */ /* 0x000fe400078428ff */
[----:B------:R-:W-:-:S02]  /*27c0*/  LEA.HI.X.SX32 R227, R75, R7, 0x1, P6 ;  /* 0x000000074be37211 */ /* 0x000fc400030f0eff */
[----:B------:R-:W-:Y:S02]  /*27d0*/  CS2R R74, SRZ ;  /* 0x00000000004a7805 */ /* 0x000fe4000001ff00 */
[-C--:B------:R-:W-:Y:S02]  /*27e0*/  LEA.HI.X.SX32 R187, R8, R7.reuse, 0x1, P4 ;  /* 0x0000000708bb7211 */ /* 0x080fe400020f0eff */
[----:B------:R-:W-:Y:S02]  /*27f0*/  LEA.HI.X.SX32 R71, R9, R7, 0x1, P1 ;  /* 0x0000000709477211 */ /* 0x000fe400008f0eff */
[-C--:B------:R-:W-:Y:S02]  /*2800*/  IADD3 R172, P3, PT, R172, R6.reuse, RZ ;  /* 0x00000006acac7210 */ /* 0x080fe40007f7e0ff */
[-C--:B------:R-:W-:Y:S02]  /*2810*/  LEA R176, P6, R176, R6.reuse, 0x6 ;  /* 0x00000006b0b07211 */ /* 0x080fe400078c30ff */
[----:B------:R-:W-:-:S02]  /*2820*/  IADD3 R184, P4, PT, R16, R6, RZ ;  /* 0x0000000610b87210 */ /* 0x000fc40007f9e0ff */
[-C--:B------:R-:W-:Y:S02]  /*2830*/  IADD3 R8, P1, PT, R76, R6.reuse, RZ ;  /* 0x000000064c087210 */ /* 0x080fe40007f3e0ff */
[----:B------:R-:W-:Y:S02]  /*2840*/  CS2R R76, SRZ ;  /* 0x00000000004c7805 */ /* 0x000fe4000001ff00 */
[----:B------:R-:W-:Y:S02]  /*2850*/  IADD3 R174, P5, PT, R174, R6, RZ ;  /* 0x00000006aeae7210 */ /* 0x000fe40007fbe0ff */
[-C--:B------:R-:W-:Y:S02]  /*2860*/  LEA.HI.X.SX32 R173, R82, R7.reuse, 0x1, P3 ;  /* 0x0000000752ad7211 */ /* 0x080fe400018f0eff */
[----:B------:R-:W-:Y:S02]  /*2870*/  CS2R R82, SRZ ;  /* 0x0000000000527805 */ /* 0x000fe4000001ff00 */
[----:B------:R-:W-:-:S02]  /*2880*/  LEA.HI.X.SX32 R185, R85, R7, 0x1, P4 ;  /* 0x0000000755b97211 */ /* 0x000fc400020f0eff */
[-C--:B------:R-:W-:Y:S02]  /*2890*/  LEA.HI.X.SX32 R221, R87, R7.reuse, 0x1, P2 ;  /* 0x0000000757dd7211 */ /* 0x080fe400010f0eff */
[----:B------:R-:W-:Y:S02]  /*28a0*/  CS2R R86, SRZ ;  /* 0x0000000000567805 */ /* 0x000fe4000001ff00 */
[-C--:B------:R-:W-:Y:S02]  /*28b0*/  LEA.HI.X.SX32 R177, R84, R7.reuse, 0x1, P6 ;  /* 0x0000000754b17211 */ /* 0x080fe400030f0eff */
[----:B------:R-:W-:Y:S02]  /*28c0*/  CS2R R84, SRZ ;  /* 0x0000000000547805 */ /* 0x000fe4000001ff00 */
[----:B------:R-:W-:Y:S02]  /*28d0*/  LEA.HI.X.SX32 R9, R78, R7, 0x1, P1 ;  /* 0x000000074e097211 */ /* 0x000fe400008f0eff */
[----:B------:R-:W-:-:S02]  /*28e0*/  CS2R R78, SRZ ;  /* 0x00000000004e7805 */ /* 0x000fc4000001ff00 */
[----:B01-3--:R-:W-:-:S07]  /*28f0*/  LEA.HI.X.SX32 R175, R16, R7, 0x1, P5 ;  /* 0x0000000710af7211 */ /* 0x00bfce00028f0eff */
.L_x_1:
[----:B------:R-:W2:Y:S04]  /*2900*/  LDL.64 R88, [R1+0x208] ;  /* 0x0002080001587983 */ /* 0x000ea80000100a00 */
[----:B------:R-:W3:Y:S04]  /*2910*/  LDL.64 R90, [R1+0x200] ;  /* 0x00020000015a7983 */ /* 0x000ee80000100a00 */
[----:B------:R-:W4:Y:S04]  /*2920*/  LDL.64 R96, [R1+0x220] ;  /* 0x0002200001607983 */ /* 0x000f280000100a00 */
[----:B------:R-:W5:Y:S04]  /*2930*/  LDL.64 R92, [R1+0x210] ;  /* 0x00021000015c7983 */ /* 0x000f680000100a00 */
        /* <DEDUP_REMOVED lines=41> */
[----:B------:R-:W5:Y:S04]  /*2bd0*/  LDL.64 R212, [R1] ;  /* 0x0000000001d47983 */ /* 0x000f680000100a00 */
[----:B------:R-:W5:Y:S04]  /*2be0*/  LDL.64 R222, [R1+0x10] ;  /* 0x0000100001de7983 */ /* 0x000f680000100a00 */
[----:B------:R-:W5:Y:S01]  /*2bf0*/  LDL.64 R216, [R1+0x8] ;  /* 0x0000080001d87983 */ /* 0x000f620000100a00 */
[----:B--2---:R-:W-:-:S04]  /*2c00*/  IMAD.WIDE R88, R3, 0x2, R88 ;  /* 0x0000000203587825 */ /* 0x004fc800078e0258 */
[C---:B---3--:R-:W-:Y:S02]  /*2c10*/  IMAD.WIDE R90, R3.reuse, 0x2, R90 ;  /* 0x00000002035a7825 */ /* 0x048fe400078e025a */
[----:B------:R-:W2:Y:S02]  /*2c20*/  LDG.E.U16 R88, desc[UR10][R88.64] ;  /* 0x0000000a58587981 */ /* 0x000ea4000c1e1500 */
[----:B----4-:R-:W-:-:S04]  /*2c30*/  IMAD.WIDE R96, R3, 0x2, R96 ;  /* 0x0000000203607825 */ /* 0x010fc800078e0260 */
[C---:B-----5:R-:W-:Y:S01]  /*2c40*/  IMAD.WIDE R92, R3.reuse, 0x2, R92 ;  /* 0x00000002035c7825 */ /* 0x060fe200078e025c */
[----:B------:R0:W3:Y:S04]  /*2c50*/  LDG.E.U16 R16, desc[UR10][R96.64] ;  /* 0x0000000a60107981 */ /* 0x0000e8000c1e1500 */
[----:B------:R1:W4:Y:S04]  /*2c60*/  LDG.E.U16 R89, desc[UR10][R90.64] ;  /* 0x0000000a5a597981 */ /* 0x000328000c1e1500 */
[----:B------:R5:W2:Y:S01]  /*2c70*/  LDG.E.U16 R22, desc[UR10][R92.64] ;  /* 0x0000000a5c167981 */ /* 0x000aa2000c1e1500 */
[----:B0-----:R-:W-:-:S03]  /*2c80*/  IMAD.WIDE R96, R3, 0x2, R120 ;  /* 0x0000000203607825 */ /* 0x001fc600078e0278 */
[----:B------:R-:W2:Y:S01]  /*2c90*/  LDL.64 R120, [R1+0x168] ;  /* 0x0001680001787983 */ /* 0x000ea20000100a00 */
[----:B-1----:R-:W-:-:S03]  /*2ca0*/  IMAD.WIDE R90, R3, 0x2, R106 ;  /* 0x00000002035a7825 */ /* 0x002fc600078e026a */
[----:B------:R-:W3:Y:S01]  /*2cb0*/  LDL.64 R106, [R1+0x190] ;  /* 0x00019000016a7983 */ /* 0x000ee20000100a00 */
[----:B------:R-:W-:-:S03]  /*2cc0*/  IMAD.WIDE R98, R3, 0x2, R98 ;  /* 0x0000000203627825 */ /* 0x000fc600078e0262 */
[----:B------:R-:W4:Y:S01]  /*2cd0*/  LDG.E.U16 R90, desc[UR10][R90.64] ;  /* 0x0000000a5a5a7981 */ /* 0x000f22000c1e1500 */
[----:B-----5:R-:W-:-:S03]  /*2ce0*/  IMAD.WIDE R92, R3, 0x2, R122 ;  /* 0x00000002035c7825 */ /* 0x020fc600078e027a */
[----:B------:R-:W5:Y:S04]  /*2cf0*/  LDL.64 R122, [R1+0x178] ;  /* 0x00017800017a7983 */ /* 0x000f680000100a00 */
[----:B------:R-:W4:Y:S04]  /*2d00*/  LDG.E.U16 R92, desc[UR10][R92.64] ;  /* 0x0000000a5c5c7981 */ /* 0x000f28000c1e1500 */
[----:B------:R0:W4:Y:S04]  /*2d10*/  LDG.E.U16 R91, desc[UR10][R98.64] ;  /* 0x0000000a625b7981 */ /* 0x000128000c1e1500 */
[----:B------:R1:W4:Y:S01]  /*2d20*/  LDG.E.U16 R93, desc[UR10][R96.64] ;  /* 0x0000000a605d7981 */ /* 0x000322000c1e1500 */
[----:B0-----:R-:W-:-:S03]  /*2d30*/  IMAD.WIDE R98, R3, 0x2, R110 ;  /* 0x0000000203627825 */ /* 0x001fc600078e026e */
[----:B------:R-:W4:Y:S01]  /*2d40*/  LDL.64 R110, [R1+0x160] ;  /* 0x00016000016e7983 */ /* 0x000f220000100a00 */
[----:B-1----:R-:W-:-:S03]  /*2d50*/  IMAD.WIDE R96, R3, 0x2, R112 ;  /* 0x0000000203607825 */ /* 0x002fc600078e0270 */
[----:B------:R-:W4:Y:S04]  /*2d60*/  LDG.E.U16 R98, desc[UR10][R98.64] ;  /* 0x0000000a62627981 */ /* 0x000f28000c1e1500 */
[----:B------:R-:W4:Y:S01]  /*2d70*/  LDL.64 R112, [R1+0x170] ;  /* 0x0001700001707983 */ /* 0x000f220000100a00 */
[----:B------:R-:W-:-:S03]  /*2d80*/  IMAD.WIDE R94, R3, 0x2, R94 ;  /* 0x00000002035e7825 */ /* 0x000fc600078e025e */
[----:B------:R-:W4:Y:S01]  /*2d90*/  LDG.E.U16 R96, desc[UR10][R96.64] ;  /* 0x0000000a60607981 */ /* 0x000f22000c1e1500 */
[----:B------:R-:W-:-:S03]  /*2da0*/  IMAD.WIDE R100, R3, 0x2, R100 ;  /* 0x0000000203647825 */ /* 0x000fc600078e0264 */
[----:B------:R0:W4:Y:S01]  /*2db0*/  LDG.E.U16 R20, desc[UR10][R94.64] ;  /* 0x0000000a5e147981 */ /* 0x000122000c1e1500 */
[----:B------:R-:W-:-:S03]  /*2dc0*/  IMAD.WIDE R102, R3, 0x2, R102 ;  /* 0x0000000203667825 */ /* 0x000fc600078e0266 */
[----:B------:R1:W4:Y:S01]  /*2dd0*/  LDG.E.U16 R99, desc[UR10][R100.64] ;  /* 0x0000000a64637981 */ /* 0x000322000c1e1500 */
[----:B------:R-:W-:-:S03]  /*2de0*/  IMAD.WIDE R104, R3, 0x2, R104 ;  /* 0x0000000203687825 */ /* 0x000fc600078e0268 */
[----:B------:R1:W4:Y:S01]  /*2df0*/  LDG.E.U16 R97, desc[UR10][R102.64] ;  /* 0x0000000a66617981 */ /* 0x000322000c1e1500 */
[----:B0-----:R-:W-:-:S03]  /*2e00*/  IMAD.WIDE R94, R3, 0x2, R114 ;  /* 0x00000002035e7825 */ /* 0x001fc600078e0272 */
[----:B------:R-:W4:Y:S01]  /*2e10*/  LDL.64 R114, [R1+0x180] ;  /* 0x0001800001727983 */ /* 0x000f220000100a00 */
[----:B-1----:R-:W-:-:S03]  /*2e20*/  IMAD.WIDE R100, R3, 0x2, R118 ;  /* 0x0000000203647825 */ /* 0x002fc600078e0276 */
[----:B------:R-:W4:Y:S01]  /*2e30*/  LDL.64 R118, [R1+0x150] ;  /* 0x0001500001767983 */ /* 0x000f220000100a00 */
[----:B------:R-:W-:-:S03]  /*2e40*/  IMAD.WIDE R108, R3, 0x2, R108 ;  /* 0x00000002036c7825 */ /* 0x000fc600078e026c */
[----:B------:R-:W4:Y:S01]  /*2e50*/  LDG.E.U16 R94, desc[UR10][R94.64] ;  /* 0x0000000a5e5e7981 */ /* 0x000f22000c1e1500 */
[----:B------:R-:W-:-:S03]  /*2e60*/  IMAD.WIDE R102, R3, 0x2, R116 ;  /* 0x0000000203667825 */ /* 0x000fc600078e0274 */
[----:B------:R-:W4:Y:S04]  /*2e70*/  LDL.64 R116, [R1+0x140] ;  /* 0x0001400001747983 */ /* 0x000f280000100a00 */
[----:B------:R-:W4:Y:S04]  /*2e80*/  LDG.E.U16 R100, desc[UR10][R100.64] ;  /* 0x0000000a64647981 */ /* 0x000f28000c1e1500 */
[----:B------:R0:W4:Y:S04]  /*2e90*/  LDG.E.U16 R95, desc[UR10][R104.64] ;  /* 0x0000000a685f7981 */ /* 0x000128000c1e1500 */
[----:B------:R-:W4:Y:S04]  /*2ea0*/  LDG.E.U16 R102, desc[UR10][R102.64] ;  /* 0x0000000a66667981 */ /* 0x000f28000c1e1500 */
[----:B------:R2:W4:Y:S01]  /*2eb0*/  LDG.E.U16 R101, desc[UR10][R108.64] ;  /* 0x0000000a6c657981 */ /* 0x000522000c1e1500 */
[----:B0-----:R-:W-:-:S03]  /*2ec0*/  IMAD.WIDE R104, R3, 0x2, R124 ;  /* 0x0000000203687825 */ /* 0x001fc600078e027c */
[----:B------:R-:W4:Y:S04]  /*2ed0*/  LDL.64 R124, [R1+0x130] ;  /* 0x00013000017c7983 */ /* 0x000f280000100a00 */
[----:B------:R-:W4:Y:S01]  /*2ee0*/  LDG.E.U16 R104, desc[UR10][R104.64] ;  /* 0x0000000a68687981 */ /* 0x000f22000c1e1500 */
[----:B--2---:R-:W-:-:S03]  /*2ef0*/  IMAD.WIDE R108, R3, 0x2, R120 ;  /* 0x00000002036c7825 */ /* 0x004fc600078e0278 */
[----:B------:R-:W2:Y:S01]  /*2f00*/  LDL.64 R120, [R1+0x100] ;  /* 0x0001000001787983 */ /* 0x000ea20000100a00 */
[----:B---3--:R-:W-:-:S03]  /*2f10*/  IMAD.WIDE R106, R3, 0x2, R106 ;  /* 0x00000002036a7825 */ /* 0x008fc600078e026a */
[----:B------:R-:W3:Y:S04]  /*2f20*/  LDG.E.U16 R108, desc[UR10][R108.64] ;  /* 0x0000000a6c6c7981 */ /* 0x000ee8000c1e1500 */
[----:B------:R5:W3:Y:S02]  /*2f30*/  LDG.E.U16 R103, desc[UR10][R106.64] ;  /* 0x0000000a6a677981 */ /* 0x000ae4000c1e1500 */
[C---:B-----5:R-:W-:Y:S02]  /*2f40*/  IMAD.WIDE R106, R3.reuse, 0x2, R122 ;  /* 0x00000002036a7825 */ /* 0x060fe400078e027a */
[----:B------:R-:W5:Y:S04]  /*2f50*/  LDL.64 R122, [R1+0x118] ;  /* 0x00011800017a7983 */ /* 0x000f680000100a00 */
[----:B------:R-:W3:Y:S01]  /*2f60*/  LDG.E.U16 R106, desc[UR10][R106.64] ;  /* 0x0000000a6a6a7981 */ /* 0x000ee2000c1e1500 */
[----:B----4-:R-:W-:-:S05]  /*2f70*/  IMAD.WIDE R110, R3, 0x2, R110 ;  /* 0x00000002036e7825 */ /* 0x010fca00078e026e */
[----:B------:R0:W4:Y:S01]  /*2f80*/  LDG.E.U16 R109, desc[UR10][R110.64] ;  /* 0x0000000a6e6d7981 */ /* 0x000122000c1e1500 */
[----:B------:R-:W-:-:S05]  /*2f90*/  IMAD.WIDE R112, R3, 0x2, R112 ;  /* 0x0000000203707825 */ /* 0x000fca00078e0270 */
[----:B------:R1:W3:Y:S01]  /*2fa0*/  LDG.E.U16 R107, desc[UR10][R112.64] ;  /* 0x0000000a706b7981 */ /* 0x0002e2000c1e1500 */
[----:B0-----:R-:W-:-:S03]  /*2fb0*/  IMAD.WIDE R110, R3, 0x2, R134 ;  /* 0x00000002036e7825 */ /* 0x001fc600078e0286 */
[----:B------:R-:W3:Y:S04]  /*2fc0*/  LDL.64 R134, [R1+0xd0] ;  /* 0x0000d00001867983 */ /* 0x000ee80000100a00 */
[----:B------:R-:W4:Y:S01]  /*2fd0*/  LDG.E.U16 R110, desc[UR10][R110.64] ;  /* 0x0000000a6e6e7981 */ /* 0x000f22000c1e1500 */
[----:B-1----:R-:W-:-:S03]  /*2fe0*/  IMAD.WIDE R112, R3, 0x2, R136 ;  /* 0x0000000203707825 */ /* 0x002fc600078e0288 */
[----:B------:R-:W4:Y:S01]  /*2ff0*/  LDL.64 R136, [R1+0xa0] ;  /* 0x0000a00001887983 */ /* 0x000f220000100a00 */
[----:B------:R-:W-:-:S03]  /*3000*/  IMAD.WIDE R114, R3, 0x2, R114 ;  /* 0x0000000203727825 */ /* 0x000fc600078e0272 */
[----:B------:R-:W4:Y:S01]  /*3010*/  LDG.E.U16 R112, desc[UR10][R112.64] ;  /* 0x0000000a70707981 */ /* 0x000f22000c1e1500 */
[----:B------:R-:W-:-:S03]  /*3020*/  IMAD.WIDE R118, R3, 0x2, R118 ;  /* 0x0000000203767825 */ /* 0x000fc600078e0276 */
[----:B------:R0:W4:Y:S04]  /*3030*/  LDG.E.U16 R105, desc[UR10][R114.64] ;  /* 0x0000000a72697981 */ /* 0x000128000c1e1500 */
[----:B------:R1:W4:Y:S01]  /*3040*/  LDG.E.U16 R111, desc[UR10][R118.64] ;  /* 0x0000000a766f7981 */ /* 0x000322000c1e1500 */
[----:B------:R-:W-:-:S04]  /*3050*/  IMAD.WIDE R116, R3, 0x2, R116 ;  /* 0x0000000203747825 */ /* 0x000fc800078e0274 */
[C---:B0-----:R-:W-:Y:S01]  /*3060*/  IMAD.WIDE R114, R3.reuse, 0x2, R126 ;  /* 0x0000000203727825 */ /* 0x041fe200078e027e */
[----:B------:R0:W4:Y:S03]  /*3070*/  LDG.E.U16 R113, desc[UR10][R116.64] ;  /* 0x0000000a74717981 */ /* 0x000126000c1e1500 */
[C---:B-1----:R-:W-:Y:S01]  /*3080*/  IMAD.WIDE R118, R3.reuse, 0x2, R128 ;  /* 0x0000000203767825 */ /* 0x042fe200078e0280 */
[----:B------:R-:W4:Y:S04]  /*3090*/  LDL.64 R126, [R1+0x80] ;  /* 0x00008000017e7983 */ /* 0x000f280000100a00 */
[----:B------:R-:W4:Y:S01]  /*30a0*/  LDL.64 R128, [R1+0x60] ;  /* 0x0000600001807983 */ /* 0x000f220000100a00 */
[----:B0-----:R-:W-:-:S03]  /*30b0*/  IMAD.WIDE R116, R3, 0x2, R130 ;  /* 0x0000000203747825 */ /* 0x001fc600078e0282 */
[----:B------:R-:W4:Y:S01]  /*30c0*/  LDG.E.U16 R114, desc[UR10][R114.64] ;  /* 0x0000000a72727981 */ /* 0x000f22000c1e1500 */
[----:B------:R-:W-:-:S03]  /*30d0*/  IMAD.WIDE R124, R3, 0x2, R124 ;  /* 0x00000002037c7825 */ /* 0x000fc600078e027c */
[----:B------:R-:W4:Y:S04]  /*30e0*/  LDG.E.U16 R118, desc[UR10][R118.64] ;  /* 0x0000000a76767981 */ /* 0x000f28000c1e1500 */
[----:B------:R-:W4:Y:S04]  /*30f0*/  LDL.64 R130, [R1+0x40] ;  /* 0x0000400001827983 */ /* 0x000f280000100a00 */
[----:B------:R0:W4:Y:S01]  /*3100*/  LDG.E.U16 R115, desc[UR10][R124.64] ;  /* 0x0000000a7c737981 */ /* 0x000122000c1e1500 */
[----:B------:R-:W-:-:S03]  /*3110*/  IMAD.WIDE R132, R3, 0x2, R132 ;  /* 0x0000000203847825 */ /* 0x000fc600078e0284 */
[----:B------:R-:W4:Y:S04]  /*3120*/  LDG.E.U16 R116, desc[UR10][R116.64] ;  /* 0x0000000a74747981 */ /* 0x000f28000c1e1500 */
[----:B------:R-:W4:Y:S01]  /*3130*/  LDG.E.U16 R132, desc[UR10][R132.64] ;  /* 0x0000000a84847981 */ /* 0x000f22000c1e1500 */
[----:B0-----:R-:W-:-:S03]  /*3140*/  IMAD.WIDE R124, R3, 0x2, R142 ;  /* 0x00000002037c7825 */ /* 0x001fc600078e028e */
[----:B------:R-:W4:Y:S01]  /*3150*/  LDL.64 R142, [R1+0x58] ;  /* 0x00005800018e7983 */ /* 0x000f220000100a00 */
[----:B--2---:R-:W-:-:S05]  /*3160*/  IMAD.WIDE R120, R3, 0x2, R120 ;  /* 0x0000000203787825 */ /* 0x004fca00078e0278 */
[----:B------:R0:W2:Y:S02]  /*3170*/  LDG.E.U16 R119, desc[UR10][R120.64] ;  /* 0x0000000a78777981 */ /* 0x0000a4000c1e1500 */
[C---:B0-----:R-:W-:Y:S02]  /*3180*/  IMAD.WIDE R120, R3.reuse, 0x2, R144 ;  /* 0x0000000203787825 */ /* 0x041fe400078e0290 */
[----:B------:R-:W2:Y:S02]  /*3190*/  LDL.64 R144, [R1+0x78] ;  /* 0x0000780001907983 */ /* 0x000ea40000100a00 */
[C---:B-----5:R-:W-:Y:S02]  /*31a0*/  IMAD.WIDE R122, R3.reuse, 0x2, R122 ;  /* 0x00000002037a7825 */ /* 0x060fe400078e027a */
[----:B------:R-:W5:Y:S04]  /*31b0*/  LDG.E.U16 R120, desc[UR10][R120.64] ;  /* 0x0000000a78787981 */ /* 0x000f68000c1e1500 */
[----:B------:R0:W5:Y:S04]  /*31c0*/  LDG.E.U16 R117, desc[UR10][R122.64] ;  /* 0x0000000a7a757981 */ /* 0x000168000c1e1500 */
[----:B------:R-:W5:Y:S01]  /*31d0*/  LDG.E.U16 R121, desc[UR10][R124.64] ;  /* 0x0000000a7c797981 */ /* 0x000f62000c1e1500 */
[----:B0-----:R-:W-:-:S03]  /*31e0*/  IMAD.WIDE R122, R3, 0x2, R140 ;  /* 0x00000002037a7825 */ /* 0x001fc600078e028c */
[----:B------:R-:W5:Y:S04]  /*31f0*/  LDL.64 R140, [R1+0x38] ;  /* 0x00003800018c7983 */ /* 0x000f680000100a00 */
[----:B------:R0:W5:Y:S01]  /*3200*/  LDG.E.U16 R133, desc[UR10][R122.64] ;  /* 0x0000000a7a857981 */ /* 0x000162000c1e1500 */
[----:B---3--:R-:W-:-:S04]  /*3210*/  IMAD.WIDE R134, R3, 0x2, R134 ;  /* 0x0000000203867825 */ /* 0x008fc800078e0286 */
[C---:B0-----:R-:W-:Y:S02]  /*3220*/  IMAD.WIDE R122, R3.reuse, 0x2, R138 ;  /* 0x00000002037a7825 */ /* 0x041fe400078e028a */
[----:B------:R-:W3:Y:S02]  /*3230*/  LDG.E.U16 R134, desc[UR10][R134.64] ;  /* 0x0000000a86867981 */ /* 0x000ee4000c1e1500 */
[----:B----4-:R-:W-:-:S05]  /*3240*/  IMAD.WIDE R124, R3, 0x2, R136 ;  /* 0x00000002037c7825 */ /* 0x010fca00078e0288 */
[----:B------:R0:W4:Y:S04]  /*3250*/  LDG.E.U16 R136, desc[UR10][R124.64] ;  /* 0x0000000a7c887981 */ /* 0x000128000c1e1500 */
[----:B------:R1:W3:Y:S01]  /*3260*/  LDG.E.U16 R135, desc[UR10][R122.64] ;  /* 0x0000000a7a877981 */ /* 0x0002e2000c1e1500 */
[----:B0-----:R-:W-:-:S03]  /*3270*/  IMAD.WIDE R124, R3, 0x2, R154 ;  /* 0x00000002037c7825 */ /* 0x001fc600078e029a */
[----:B------:R-:W3:Y:S01]  /*3280*/  LDL.64 R154, [R1+0x28] ;  /* 0x00002800019a7983 */ /* 0x000ee20000100a00 */
[----:B-1----:R-:W-:-:S03]  /*3290*/  IMAD.WIDE R122, R3, 0x2, R156 ;  /* 0x00000002037a7825 */ /* 0x002fc600078e029c */
[----:B------:R-:W3:Y:S01]  /*32a0*/  LDL.64 R156, [R1+0x48] ;  /* 0x00004800019c7983 */ /* 0x000ee20000100a00 */
[----:B------:R-:W-:-:S04]  /*32b0*/  IMAD.WIDE R126, R3, 0x2, R126 ;  /* 0x00000002037e7825 */ /* 0x000fc800078e027e */
[C---:B------:R-:W-:Y:S01]  /*32c0*/  IMAD.WIDE R128, R3.reuse, 0x2, R128 ;  /* 0x0000000203807825 */ /* 0x040fe200078e0280 */
[----:B------:R-:W4:Y:S04]  /*32d0*/  LDG.E.U16 R137, desc[UR10][R126.64] ;  /* 0x0000000a7e897981 */ /* 0x000f28000c1e1500 */
[----:B------:R0:W4:Y:S01]  /*32e0*/  LDG.E.U16 R138, desc[UR10][R128.64] ;  /* 0x0000000a808a7981 */ /* 0x000122000c1e1500 */
[----:B------:R-:W-:-:S05]  /*32f0*/  IMAD.WIDE R130, R3, 0x2, R130 ;  /* 0x0000000203827825 */ /* 0x000fca00078e0282 */
[----:B------:R-:W4:Y:S01]  /*3300*/  LDG.E.U16 R139, desc[UR10][R130.64] ;  /* 0x0000000a828b7981 */ /* 0x000f22000c1e1500 */
[----:B0-----:R-:W-:-:S05]  /*3310*/  IMAD.WIDE R128, R3, 0x2, R142 ;  /* 0x0000000203807825 */ /* 0x001fca00078e028e */
[----:B------:R0:W4:Y:S02]  /*3320*/  LDG.E.U16 R143, desc[UR10][R128.64] ;  /* 0x0000000a808f7981 */ /* 0x000124000c1e1500 */
[----:B0-----:R-:W-:-:S05]  /*3330*/  IMAD.WIDE R128, R3, 0x2, R148 ;  /* 0x0000000203807825 */ /* 0x001fca00078e0294 */
[----:B------:R0:W4:Y:S02]  /*3340*/  LDG.E.U16 R148, desc[UR10][R128.64] ;  /* 0x0000000a80947981 */ /* 0x000124000c1e1500 */
[----:B0-----:R-:W-:-:S05]  /*3350*/  IMAD.WIDE R128, R3, 0x2, R152 ;  /* 0x0000000203807825 */ /* 0x001fca00078e0298 */
[----:B------:R-:W4:Y:S01]  /*3360*/  LDG.E.U16 R153, desc[UR10][R128.64] ;  /* 0x0000000a80997981 */ /* 0x000f22000c1e1500 */
[----:B--2---:R-:W-:-:S05]  /*3370*/  IMAD.WIDE R126, R3, 0x2, R144 ;  /* 0x00000002037e7825 */ /* 0x004fca00078e0290 */
[----:B------:R0:W2:Y:S02]  /*3380*/  LDG.E.U16 R142, desc[UR10][R126.64] ;  /* 0x0000000a7e8e7981 */ /* 0x0000a4000c1e1500 */
[----:B0-----:R-:W-:-:S04]  /*3390*/  IMAD.WIDE R126, R3, 0x2, R168 ;  /* 0x00000002037e7825 */ /* 0x001fc800078e02a8 */
[C---:B-----5:R-:W-:Y:S02]  /*33a0*/  IMAD.WIDE R130, R3.reuse, 0x2, R140 ;  /* 0x0000000203827825 */ /* 0x060fe400078e028c */
[----:B------:R0:W5:Y:S04]  /*33b0*/  LDG.E.U16 R140, desc[UR10][R122.64] ;  /* 0x0000000a7a8c7981 */ /* 0x000168000c1e1500 */
[----:B------:R1:W5:Y:S04]  /*33c0*/  LDG.E.U16 R141, desc[UR10][R124.64] ;  /* 0x0000000a7c8d7981 */ /* 0x000368000c1e1500 */
[----:B------:R1:W5:Y:S01]  /*33d0*/  LDG.E.U16 R144, desc[UR10][R130.64] ;  /* 0x0000000a82907981 */ /* 0x000362000c1e1500 */
[----:B0-----:R-:W-:-:S04]  /*33e0*/  IMAD.WIDE R122, R3, 0x2, R208 ;  /* 0x00000002037a7825 */ /* 0x001fc800078e02d0 */
[C---:B-1----:R-:W-:Y:S01]  /*33f0*/  IMAD.WIDE R124, R3.reuse, 0x2, R170 ;  /* 0x00000002037c7825 */ /* 0x042fe200078e02aa */
[----:B------:R0:W5:Y:S03]  /*3400*/  LDG.E.U16 R145, desc[UR10][R122.64] ;  /* 0x0000000a7a917981 */ /* 0x000166000c1e1500 */
[C---:B------:R-:W-:Y:S02]  /*3410*/  IMAD.WIDE R130, R3.reuse, 0x2, R146 ;  /* 0x0000000203827825 */ /* 0x040fe400078e0292 */
[----:B------:R1:W5:Y:S04]  /*3420*/  LDG.E.U16 R146, desc[UR10][R124.64] ;  /* 0x0000000a7c927981 */ /* 0x000368000c1e1500 */
[----:B------:R1:W5:Y:S01]  /*3430*/  LDG.E.U16 R147, desc[UR10][R126.64] ;  /* 0x0000000a7e937981 */ /* 0x000362000c1e1500 */
[----:B0-----:R-:W-:-:S03]  /*3440*/  IMAD.WIDE R122, R3, 0x2, R166 ;  /* 0x00000002037a7825 */ /* 0x001fc600078e02a6 */
[----:B------:R0:W5:Y:S01]  /*3450*/  LDG.E.U16 R149, desc[UR10][R130.64] ;  /* 0x0000000a82957981 */ /* 0x000162000c1e1500 */
[----:B-1----:R-:W-:-:S04]  /*3460*/  IMAD.WIDE R124, R3, 0x2, R164 ;  /* 0x00000002037c7825 */ /* 0x002fc800078e02a4 */
[----:B------:R-:W-:-:S04]  /*3470*/  IMAD.WIDE R126, R3, 0x2, R162 ;  /* 0x00000002037e7825 */ /* 0x000fc800078e02a2 */
[C---:B0-----:R-:W-:Y:S01]  /*3480*/  IMAD.WIDE R130, R3.reuse, 0x2, R150 ;  /* 0x0000000203827825 */ /* 0x041fe200078e0296 */
[----:B------:R0:W5:Y:S03]  /*3490*/  LDG.E.U16 R152, desc[UR10][R126.64] ;  /* 0x0000000a7e987981 */ /* 0x000166000c1e1500 */
[C---:B---3--:R-:W-:Y:S01]  /*34a0*/  IMAD.WIDE R128, R3.reuse, 0x2, R154 ;  /* 0x0000000203807825 */ /* 0x048fe200078e029a */
[----:B------:R1:W3:Y:S04]  /*34b0*/  LDG.E.U16 R150, desc[UR10][R122.64] ;  /* 0x0000000a7a967981 */ /* 0x0002e8000c1e1500 */
[----:B------:R1:W3:Y:S01]  /*34c0*/  LDG.E.U16 R151, desc[UR10][R124.64] ;  /* 0x0000000a7c977981 */ /* 0x0002e2000c1e1500 */
[----:B0-----:R-:W-:-:S03]  /*34d0*/  IMAD.WIDE R126, R3, 0x2, R156 ;  /* 0x00000002037e7825 */ /* 0x001fc600078e029c */
[----:B------:R-:W3:Y:S01]  /*34e0*/  LDG.E.U16 R130, desc[UR10][R130.64] ;  /* 0x0000000a82827981 */ /* 0x000ee2000c1e1500 */
[----:B-1----:R-:W-:-:S03]  /*34f0*/  IMAD.WIDE R122, R3, 0x2, R160 ;  /* 0x00000002037a7825 */ /* 0x002fc600078e02a0 */
[----:B------:R-:W3:Y:S01]  /*3500*/  LDG.E.U16 R126, desc[UR10][R126.64] ;  /* 0x0000000a7e7e7981 */ /* 0x000ee2000c1e1500 */
[----:B------:R-:W-:-:S03]  /*3510*/  IMAD.WIDE R124, R3, 0x2, R158 ;  /* 0x00000002037c7825 */ /* 0x000fc600078e029e */
[----:B------:R0:W3:Y:S04]  /*3520*/  LDG.E.U16 R122, desc[UR10][R122.64] ;  /* 0x0000000a7a7a7981 */ /* 0x0000e8000c1e1500 */
[----:B------:R-:W3:Y:S04]  /*3530*/  LDG.E.U16 R124, desc[UR10][R124.64] ;  /* 0x0000000a7c7c7981 */ /* 0x000ee8000c1e1500 */
[----:B------:R1:W3:Y:S01]  /*3540*/  LDG.E.U16 R128, desc[UR10][R128.64] ;  /* 0x0000000a80807981 */ /* 0x0002e2000c1e1500 */
[----:B------:R-:W0:Y:S01]  /*3550*/  S2R R209, SR_TID.X ;  /* 0x0000000000d17919 */ /* 0x000e220000002100 */
[----:B------:R-:W1:Y:S01]  /*3560*/  S2R R250, SR_TID.X ;  /* 0x0000000000fa7919 */ /* 0x000e620000002100 */
[----:B0-----:R-:W-:-:S02]  /*3570*/  LOP3.LUT R123, R209, 0x3f, RZ, 0xc0, !PT ;  /* 0x0000003fd17b7812 */ /* 0x001fc400078ec0ff */
[----:B-1----:R-:W-:-:S03]  /*3580*/  SHF.R.S32.HI R129, RZ, 0x6, R209 ;  /* 0x00000006ff817819 */ /* 0x002fc600000114d1 */
[----:B------:R-:W-:Y:S01]  /*3590*/  IMAD.SHL.U32 R123, R123, 0x2, RZ ;  /* 0x000000027b7b7824 */ /* 0x000fe200078e00ff */
[----:B------:R-:W-:-:S04]  /*35a0*/  SGXT R129, R129, 0x1 ;  /* 0x000000018181781a */ /* 0x000fc80000000200 */
[----:B------:R-:W-:Y:S01]  /*35b0*/  LOP3.LUT R123, R123, 0x90, R129, 0x78, !PT ;  /* 0x000000907b7b7812 */ /* 0x000fe200078e7881 */
[----:B------:R-:W-:Y:S01]  /*35c0*/  BAR.SYNC.DEFER_BLOCKING 0x0 ;  /* 0x0000000000007b1d */ /* 0x000fe20000010000 */
[C---:B------:R-:W-:Y:S02]  /*35d0*/  SHF.L.U32 R160, R250.reuse, 0x3, RZ ;  /* 0x00000003faa07819 */ /* 0x040fe400000006ff */
[----:B------:R-:W-:Y:S02]  /*35e0*/  LOP3.LUT R156, R250, 0x7, RZ, 0xc0, !PT ;  /* 0x00000007fa9c7812 */ /* 0x000fe400078ec0ff */
[----:B------:R-:W-:Y:S01]  /*35f0*/  LOP3.LUT R160, R160, 0x30, RZ, 0xc0, !PT ;  /* 0x00000030a0a07812 */ /* 0x000fe200078ec0ff */
[----:B------:R0:W-:Y:S04]  /*3600*/  STS.U16 [R123+UR8], R16 ;  /* 0x000000107b007988 */ /* 0x0001e80008000408 */
[----:B------:R-:W-:Y:S01]  /*3610*/  STS.U16 [R123+UR8+0x400], R89 ;  /* 0x000400597b007988 */ /* 0x000fe20008000408 */
[----:B0-----:R-:W-:-:S03]  /*3620*/  LOP3.LUT R16, R123, 0x20, RZ, 0x3c, !PT ;  /* 0x000000207b107812 */ /* 0x001fc600078e3cff */
[----:B------:R-:W-:Y:S04]  /*3630*/  STS.U16 [R123+UR8+0x800], R93 ;  /* 0x0008005d7b007988 */ /* 0x000fe80008000408 */
[----:B------:R-:W-:Y:S04]  /*3640*/  STS.U16 [R123+UR8+0xc00], R97 ;  /* 0x000c00617b007988 */ /* 0x000fe80008000408 */
[----:B------:R-:W-:Y:S04]  /*3650*/  STS.U16 [R123+UR8+0x1000], R101 ;  /* 0x001000657b007988 */ /* 0x000fe80008000408 */
[----:B------:R-:W-:Y:S04]  /*3660*/  STS.U16 [R123+UR8+0x1400], R105 ;  /* 0x001400697b007988 */ /* 0x000fe80008000408 */
[----:B------:R0:W-:Y:S04]  /*3670*/  STS.U16 [R123+UR8+0x1800], R109 ;  /* 0x0018006d7b007988 */ /* 0x0001e80008000408 */
[----:B------:R-:W-:Y:S04]  /*3680*/  STS.U16 [R123+UR8+0x1c00], R113 ;  /* 0x001c00717b007988 */ /* 0x000fe80008000408 */
[----:B------:R-:W-:Y:S04]  /*3690*/  STS.U16 [R123+UR8+0x2000], R116 ;  /* 0x002000747b007988 */ /* 0x000fe80008000408 */
[----:B------:R-:W-:Y:S01]  /*36a0*/  STS.U16 [R123+UR8+0x2400], R119 ;  /* 0x002400777b007988 */ /* 0x000fe20008000408 */
[----:B0-----:R-:W-:-:S03]  /*36b0*/  LOP3.LUT R109, R123, 0x60, RZ, 0x3c, !PT ;  /* 0x000000607b6d7812 */ /* 0x001fc600078e3cff */
[----:B------:R-:W-:Y:S04]  /*36c0*/  STS.U16 [R123+UR8+0x2800], R132 ;  /* 0x002800847b007988 */ /* 0x000fe80008000408 */
[----:B------:R-:W-:Y:S04]  /*36d0*/  STS.U16 [R123+UR8+0x2c00], R135 ;  /* 0x002c00877b007988 */ /* 0x000fe80008000408 */
[----:B----4-:R-:W-:Y:S04]  /*36e0*/  STS.U16 [R123+UR8+0x3000], R136 ;  /* 0x003000887b007988 */ /* 0x010fe80008000408 */
[----:B------:R-:W-:Y:S04]  /*36f0*/  STS.U16 [R123+UR8+0x3400], R137 ;  /* 0x003400897b007988 */ /* 0x000fe80008000408 */
[----:B------:R-:W-:Y:S04]  /*3700*/  STS.U16 [R123+UR8+0x3800], R138 ;  /* 0x0038008a7b007988 */ /* 0x000fe80008000408 */
[----:B------:R-:W-:Y:S04]  /*3710*/  STS.U16 [R123+UR8+0x3c00], R139 ;  /* 0x003c008b7b007988 */ /* 0x000fe80008000408 */
[----:B------:R0:W-:Y:S04]  /*3720*/  STS.U16 [R16+UR8+0x100], R20 ;  /* 0x0001001410007988 */ /* 0x0001e80008000408 */
[----:B------:R-:W-:Y:S01]  /*3730*/  STS.U16 [R16+UR8+0x500], R90 ;  /* 0x0005005a10007988 */ /* 0x000fe20008000408 */
[----:B0-----:R-:W-:-:S03]  /*3740*/  LOP3.LUT R20, R123, 0x40, RZ, 0x3c, !PT ;  /* 0x000000407b147812 */ /* 0x001fc600078e3cff */
        /* <DEDUP_REMOVED lines=9> */
[----:B------:R-:W-:Y:S01]  /*37e0*/  STS.U16 [R16+UR8+0x3900], R143 ;  /* 0x0039008f10007988 */ /* 0x000fe20008000408 */
[----:B------:R-:W-:Y:S01]  /*37f0*/  IMAD.SHL.U32 R127, R250, 0x2, RZ ;  /* 0x00000002fa7f7824 */ /* 0x000fe200078e00ff */
[----:B------:R-:W-:-:S02]  /*3800*/  LEA R160, R156, R160, 0x6 ;  /* 0x000000a09ca07211 */ /* 0x000fc400078e30ff */
[----:B------:R-:W-:Y:S02]  /*3810*/  LOP3.LUT R183, R250, 0x60, RZ, 0xc0, !PT ;  /* 0x00000060fab77812 */ /* 0x000fe400078ec0ff */
[----:B------:R-:W-:Y:S02]  /*3820*/  LOP3.LUT R160, R160, 0x10, R127, 0x78, !PT ;  /* 0x00000010a0a07812 */ /* 0x000fe400078e787f */
[----:B------:R-:W-:Y:S02]  /*3830*/  LOP3.LUT R208, R250, 0x10, RZ, 0xc0, !PT ;  /* 0x00000010fad07812 */ /* 0x000fe400078ec0ff */
[C---:B------:R-:W-:Y:S01]  /*3840*/  SHF.L.U32 R243, R156.reuse, 0x4, RZ ;  /* 0x000000049cf37819 */ /* 0x040fe200000006ff */
[----:B------:R-:W-:Y:S02]  /*3850*/  IMAD R156, R156, 0x4, R183 ;  /* 0x000000049c9c7824 */ /* 0x000fe400078e02b7 */
[----:B------:R-:W-:Y:S01]  /*3860*/  IMAD R160, R208, 0x20, R160 ;  /* 0x00000020d0a07824 */ /* 0x000fe200078e02a0 */
[----:B--2---:R-:W-:Y:S04]  /*3870*/  STS.U16 [R16+UR8+0x3500], R142 ;  /* 0x0035008e10007988 */ /* 0x004fe80008000408 */
        /* <DEDUP_REMOVED lines=26> */
[----:B---3--:R-:W-:Y:S04]  /*3a20*/  STS.U16 [R109+UR8+0x1f00], R150 ;  /* 0x001f00966d007988 */ /* 0x008fe80008000408 */
        /* <DEDUP_REMOVED lines=8> */
[----:B------:R-:W-:Y:S01]  /*3ab0*/  BAR.SYNC.DEFER_BLOCKING 0x0 ;  /* 0x0000000000007b1d */ /* 0x000fe20000010000 */
[----:B------:R-:W-:-:S02]  /*3ac0*/  LOP3.LUT R125, R243, 0x30, R127, 0x78, !PT ;  /* 0x00000030f37d7812 */ /* 0x000fc400078e787f */
[----:B------:R-:W-:Y:S02]  /*3ad0*/  LOP3.LUT R168, R160, 0x20, RZ, 0x3c, !PT ;  /* 0x00000020a0a87812 */ /* 0x000fe400078e3cff */
[----:B------:R-:W-:Y:S01]  /*3ae0*/  LEA R156, R156, R125, 0x5 ;  /* 0x0000007d9c9c7211 */ /* 0x000fe200078e28ff */
[----:B------:R-:W-:Y:S04]  /*3af0*/  LDSM.16.MT88.4 R120, [R160+UR8+0x6000] ;  /* 0x00600008a078783b */ /* 0x000fe80008004200 */
[----:B------:R-:W0:Y:S04]  /*3b00*/  LDSM.16.M88.4 R148, [R156+UR8] ;  /* 0x000000089c94783b */ /* 0x000e280008000200 */
[----:B------:R-:W1:Y:S04]  /*3b10*/  LDSM.16.MT88.4 R140, [R168+UR8+0x6000] ;  /* 0x00600008a88c783b */ /* 0x000e680008004200 */
[----:B------:R-:W2:Y:S04]  /*3b20*/  LDSM.16.M88.4 R88, [R156+UR8+0x1000] ;  /* 0x001000089c58783b */ /* 0x000ea80008000200 */
[----:B------:R-:W3:Y:S04]  /*3b30*/  LDSM.16.MT88.4 R100, [R160+UR8+0x6400] ;  /* 0x00640008a064783b */ /* 0x000ee80008004200 */
[----:B------:R-:W4:Y:S04]  /*3b40*/  LDSM.16.MT88.4 R104, [R168+UR8+0x6400] ;  /* 0x00640008a868783b */ /* 0x000f280008004200 */
[----:B------:R-:W5:Y:S04]  /*3b50*/  LDSM.16.M88.4 R92, [R156+UR8+0x2000] ;  /* 0x002000089c5c783b */ /* 0x000f680008000200 */
[----:B------:R0:W3:Y:S04]  /*3b60*/  LDSM.16.M88.4 R96, [R156+UR8+0x3000] ;  /* 0x003000089c60783b */ /* 0x0000e80008000200 */
[----:B------:R-:W-:Y:S04]  /*3b70*/  LDSM.16.MT88.4 R124, [R168+UR8+0x6800] ;  /* 0x00680008a87c783b */ /* 0x000fe80008004200 */
[----:B------:R-:W-:Y:S01]  /*3b80*/  LDSM.16.MT88.4 R112, [R160+UR8+0x6800] ;  /* 0x00680008a070783b */ /* 0x000fe20008004200 */
[-C--:B0-----:R-:W-:Y:S08]  /*3b90*/  HMMA.16816.F32 R144, R120, R148.reuse, RZ ;  /* 0x000000947890723c */ /* 0x081ff000000018ff */
[C---:B-1----:R-:W-:Y:S01]  /*3ba0*/  HMMA.16816.F32 R152, R140.reuse, R148, RZ ;  /* 0x000000948c98723c */ /* 0x042fe200000018ff */
[----:B------:R-:W-:Y:S01]  /*3bb0*/  LOP3.LUT R156, R156, 0x40, RZ, 0x3c, !PT ;  /* 0x000000409c9c7812 */ /* 0x000fe200078e3cff */
[----:B------:R-:W-:Y:S04]  /*3bc0*/  LDSM.16.MT88.4 R168, [R168+UR8+0x6c00] ;  /* 0x006c0008a8a8783b */ /* 0x000fe80008004200 */
[----:B------:R-:W0:Y:S02]  /*3bd0*/  LDSM.16.M88.4 R116, [R156+UR8] ;  /* 0x000000089c74783b */ /* 0x000e240008000200 */
[-C--:B--2---:R-:W-:Y:S02]  /*3be0*/  HMMA.16816.F32 R132, R140, R88.reuse, RZ ;  /* 0x000000588c84723c */ /* 0x084fe400000018ff */
[----:B------:R-:W1:Y:S04]  /*3bf0*/  LDSM.16.M88.4 R128, [R156+UR8+0x1000] ;  /* 0x001000089c80783b */ /* 0x000e680008000200 */
[----:B------:R-:W-:Y:S02]  /*3c00*/  LDSM.16.MT88.4 R160, [R160+UR8+0x6c00] ;  /* 0x006c0008a0a0783b */ /* 0x000fe40008004200 */
[----:B------:R-:W-:Y:S08]  /*3c10*/  HMMA.16816.F32 R164, R120, R88, RZ ;  /* 0x0000005878a4723c */ /* 0x000ff000000018ff */
[-C--:B---3--:R-:W-:Y:S08]  /*3c20*/  HMMA.16816.F32 R144, R100, R150.reuse, R144 ;  /* 0x000000966490723c */ /* 0x088ff00000001890 */
[----:B----4-:R-:W-:Y:S01]  /*3c30*/  HMMA.16816.F32 R148, R104, R150, R152 ;  /* 0x000000966894723c */ /* 0x010fe20000001898 */
[----:B------:R-:W2:Y:S04]  /*3c40*/  LDSM.16.M88.4 R152, [R156+UR8+0x2000] ;  /* 0x002000089c98783b */ /* 0x000ea80008000200 */
[----:B------:R-:W3:Y:S03]  /*3c50*/  LDSM.16.M88.4 R156, [R156+UR8+0x3000] ;  /* 0x003000089c9c783b */ /* 0x000ee60008000200 */
[-C--:B-----5:R-:W-:Y:S08]  /*3c60*/  HMMA.16816.F32 R108, R120, R92.reuse, RZ ;  /* 0x0000005c786c723c */ /* 0x0a0ff000000018ff */
[----:B------:R-:W-:Y:S08]  /*3c70*/  HMMA.16816.F32 R136, R140, R92, RZ ;  /* 0x0000005c8c88723c */ /* 0x000ff000000018ff */
[-C--:B------:R-:W-:Y:S08]  /*3c80*/  HMMA.16816.F32 R120, R120, R96.reuse, RZ ;  /* 0x000000607878723c */ /* 0x080ff000000018ff */
[----:B------:R-:W-:Y:S08]  /*3c90*/  HMMA.16816.F32 R140, R140, R96, RZ ;  /* 0x000000608c8c723c */ /* 0x000ff000000018ff */
[-C--:B------:R-:W-:Y:S08]  /*3ca0*/  HMMA.16816.F32 R132, R104, R90.reuse, R132 ;  /* 0x0000005a6884723c */ /* 0x080ff00000001884 */
[C---:B------:R-:W-:Y:S08]  /*3cb0*/  HMMA.16816.F32 R164, R100.reuse, R90, R164 ;  /* 0x0000005a64a4723c */ /* 0x040ff000000018a4 */
[-C--:B------:R-:W-:Y:S08]  /*3cc0*/  HMMA.16816.F32 R108, R100, R94.reuse, R108 ;  /* 0x0000005e646c723c */ /* 0x080ff0000000186c */
[----:B------:R-:W-:Y:S08]  /*3cd0*/  HMMA.16816.F32 R136, R104, R94, R136 ;  /* 0x0000005e6888723c */ /* 0x000ff00000001888 */
[-C--:B------:R-:W-:Y:S08]  /*3ce0*/  HMMA.16816.F32 R120, R100, R98.reuse, R120 ;  /* 0x000000626478723c */ /* 0x080ff00000001878 */
[----:B------:R-:W-:Y:S08]  /*3cf0*/  HMMA.16816.F32 R140, R104, R98, R140 ;  /* 0x00000062688c723c */ /* 0x000ff0000000188c */
[C---:B0-----:R-:W-:Y:S08]  /*3d00*/  HMMA.16816.F32 R148, R124.reuse, R116, R148 ;  /* 0x000000747c94723c */ /* 0x041ff00000001894 */
[----:B-1----:R-:W-:Y:S08]  /*3d10*/  HMMA.16816.F32 R132, R124, R128, R132 ;  /* 0x000000807c84723c */ /* 0x002ff00000001884 */
[C---:B------:R-:W-:Y:S08]  /*3d20*/  HMMA.16816.F32 R144, R112.reuse, R116, R144 ;  /* 0x000000747090723c */ /* 0x040ff00000001890 */
[C---:B------:R-:W-:Y:S08]  /*3d30*/  HMMA.16816.F32 R164, R112.reuse, R128, R164 ;  /* 0x0000008070a4723c */ /* 0x040ff000000018a4 */
[-C--:B--2---:R-:W-:Y:S08]  /*3d40*/  HMMA.16816.F32 R108, R112, R152.reuse, R108 ;  /* 0x00000098706c723c */ /* 0x084ff0000000186c */
[----:B------:R-:W-:Y:S08]  /*3d50*/  HMMA.16816.F32 R136, R124, R152, R136 ;  /* 0x000000987c88723c */ /* 0x000ff00000001888 */
[-C--:B---3--:R-:W-:Y:S08]  /*3d60*/  HMMA.16816.F32 R120, R112, R156.reuse, R120 ;  /* 0x0000009c7078723c */ /* 0x088ff00000001878 */
[----:B------:R-:W-:Y:S08]  /*3d70*/  HMMA.16816.F32 R140, R124, R156, R140 ;  /* 0x0000009c7c8c723c */ /* 0x000ff0000000188c */
[C---:B------:R-:W-:Y:S08]  /*3d80*/  HMMA.16816.F32 R148, R168.reuse, R118, R148 ;  /* 0x00000076a894723c */ /* 0x040ff00000001894 */
[----:B------:R-:W-:Y:S08]  /*3d90*/  HMMA.16816.F32 R132, R168, R130, R132 ;  /* 0x00000082a884723c */ /* 0x000ff00000001884 */
[C---:B------:R-:W-:Y:S08]  /*3da0*/  HMMA.16816.F32 R144, R160.reuse, R118, R144 ;  /* 0x00000076a090723c */ /* 0x040ff00000001890 */
[C---:B------:R-:W-:Y:S08]  /*3db0*/  HMMA.16816.F32 R164, R160.reuse, R130, R164 ;  /* 0x00000082a0a4723c */ /* 0x040ff000000018a4 */
[-C--:B------:R-:W-:Y:S08]  /*3dc0*/  HMMA.16816.F32 R108, R160, R154.reuse, R108 ;  /* 0x0000009aa06c723c */ /* 0x080ff0000000186c */
[----:B------:R-:W-:Y:S01]  /*3dd0*/  HMMA.16816.F32 R136, R168, R154, R136 ;  /* 0x0000009aa888723c */ /* 0x000fe20000001888 */
[----:B------:R-:W-:-:S07]  /*3de0*/  FMUL R91, R148, UR7 ;  /* 0x00000007945b7c20 */ /* 0x000fce0008400000 */
[----:B------:R-:W-:Y:S01]  /*3df0*/  HMMA.16816.F32 R120, R160, R158, R120 ;  /* 0x0000009ea078723c */ /* 0x000fe20000001878 */
[----:B------:R-:W-:Y:S01]  /*3e00*/  FMUL R92, R149, UR7 ;  /* 0x00000007955c7c20 */ /* 0x000fe20008400000 */
[----:B------:R-:W-:Y:S01]  /*3e10*/  FMUL R93, R132, UR7 ;  /* 0x00000007845d7c20 */ /* 0x000fe20008400000 */
[----:B------:R-:W-:-:S05]  /*3e20*/  FMUL R16, R144, UR7 ;  /* 0x0000000790107c20 */ /* 0x000fca0008400000 */
[----:B------:R-:W-:Y:S01]  /*3e30*/  HMMA.16816.F32 R140, R168, R158, R140 ;  /* 0x0000009ea88c723c */ /* 0x000fe2000000188c */
[----:B------:R-:W-:Y:S01]  /*3e40*/  FMUL R20, R145, UR7 ;  /* 0x0000000791147c20 */ /* 0x000fe20008400000 */
[----:B------:R-:W-:Y:S01]  /*3e50*/  FMUL R22, R164, UR7 ;  /* 0x00000007a4167c20 */ /* 0x000fe20008400000 */
[----:B------:R-:W-:Y:S01]  /*3e60*/  FMUL R88, R146, UR7 ;  /* 0x0000000792587c20 */ /* 0x000fe20008400000 */
[----:B------:R-:W-:Y:S01]  /*3e70*/  FMUL R89, R147, UR7 ;  /* 0x0000000793597c20 */ /* 0x000fe20008400000 */
[----:B------:R-:W-:Y:S01]  /*3e80*/  FMUL R90, R166, UR7 ;  /* 0x00000007a65a7c20 */ /* 0x000fe20008400000 */
[----:B------:R-:W-:Y:S01]  /*3e90*/  FMNMX3 R91, R91, R92, R93, !PT ;  /* 0x0000005c5b5b7276 */ /* 0x000fe2000780005d */
[----:B------:R-:W-:Y:S01]  /*3ea0*/  FMUL R92, R150, UR7 ;  /* 0x00000007965c7c20 */ /* 0x000fe20008400000 */
[----:B------:R-:W-:Y:S01]  /*3eb0*/  FMNMX3 R16, R16, R20, R22, !PT ;  /* 0x0000001410107276 */ /* 0x000fe20007800016 */
[----:B------:R-:W-:Y:S01]  /*3ec0*/  FMUL R93, R151, UR7 ;  /* 0x00000007975d7c20 */ /* 0x000fe20008400000 */
[----:B------:R-:W-:Y:S01]  /*3ed0*/  FMNMX3 R88, R88, R89, R90, !PT ;  /* 0x0000005958587276 */ /* 0x000fe2000780005a */
[----:B------:R-:W-:Y:S01]  /*3ee0*/  FMUL R94, R134, UR7 ;  /* 0x00000007865e7c20 */ /* 0x000fe20008400000 */
[----:B------:R-:W-:Y:S01]  /*3ef0*/  FMUL R20, R165, UR7 ;  /* 0x00000007a5147c20 */ /* 0x000fe20008400000 */
        /* <DEDUP_REMOVED lines=16> */
[----:B------:R-:W-:-:S02]  /*4000*/  FMNMX3 R91, R91, R95, R96, !PT ;  /* 0x0000005f5b5b7276 */ /* 0x000fc40007800060 */
[----:B------:R-:W-:Y:S01]  /*4010*/  FMNMX3 R16, R16, R93, R94, !PT ;  /* 0x0000005d10107276 */ /* 0x000fe2000780005e */
        /* <DEDUP_REMOVED lines=9> */
[----:B------:R-:W-:-:S02]  /*40b0*/  FMNMX3 R92, R92, R93, R94, !PT ;  /* 0x0000005d5c5c7276 */ /* 0x000fc4000780005e */
[----:B------:R-:W-:Y:S02]  /*40c0*/  FMNMX R16, R88, R16, !PT ;  /* 0x0000001058107209 */ /* 0x000fe40007800000 */
[----:B------:R-:W-:Y:S02]  /*40d0*/  FMNMX R20, R89, R20, !PT ;  /* 0x0000001459147209 */ /* 0x000fe40007800000 */
[----:B------:R-:W-:Y:S02]  /*40e0*/  FMNMX R22, R91, R22, !PT ;  /* 0x000000165b167209 */ /* 0x000fe40007800000 */
[----:B------:R-:W-:Y:S01]  /*40f0*/  FMNMX R92, R90, R92, !PT ;  /* 0x0000005c5a5c7209 */ /* 0x000fe20007800000 */
[----:B------:R-:W-:Y:S04]  /*4100*/  SHFL.BFLY PT, R91, R20, 0x2, 0x1f ;  /* 0x0c401f00145b7f89 */ /* 0x000fe800000e0000 */
[----:B------:R-:W0:Y:S04]  /*4110*/  SHFL.BFLY PT, R90, R16, 0x2, 0x1f ;  /* 0x0c401f00105a7f89 */ /* 0x000e2800000e0000 */
[----:B------:R-:W1:Y:S04]  /*4120*/  SHFL.BFLY PT, R89, R22, 0x2, 0x1f ;  /* 0x0c401f0016597f89 */ /* 0x000e6800000e0000 */
[----:B------:R-:W2:Y:S01]  /*4130*/  SHFL.BFLY PT, R88, R92, 0x2, 0x1f ;  /* 0x0c401f005c587f89 */ /* 0x000ea200000e0000 */
[----:B0-----:R-:W-:-:S02]  /*4140*/  FMNMX R90, R16, R90, !PT ;  /* 0x0000005a105a7209 */ /* 0x001fc40007800000 */
[----:B------:R-:W-:Y:S02]  /*4150*/  FMNMX R16, R20, R91, !PT ;  /* 0x0000005b14107209 */ /* 0x000fe40007800000 */
[----:B-1----:R-:W-:Y:S02]  /*4160*/  FMNMX R20, R22, R89, !PT ;  /* 0x0000005916147209 */ /* 0x002fe40007800000 */
[----:B--2---:R-:W-:Y:S01]  /*4170*/  FMNMX R22, R92, R88, !PT ;  /* 0x000000585c167209 */ /* 0x004fe20007800000 */
[----:B------:R-:W0:Y:S04]  /*4180*/  SHFL.BFLY PT, R91, R16, 0x1, 0x1f ;  /* 0x0c201f00105b7f89 */ /* 0x000e2800000e0000 */
[----:B------:R-:W1:Y:S04]  /*4190*/  SHFL.BFLY PT, R94, R90, 0x1, 0x1f ;  /* 0x0c201f005a5e7f89 */ /* 0x000e6800000e0000 */
[----:B------:R-:W2:Y:S04]  /*41a0*/  SHFL.BFLY PT, R88, R20, 0x1, 0x1f ;  /* 0x0c201f0014587f89 */ /* 0x000ea800000e0000 */
[----:B------:R-:W3:Y:S01]  /*41b0*/  SHFL.BFLY PT, R89, R22, 0x1, 0x1f ;  /* 0x0c201f0016597f89 */ /* 0x000ee200000e0000 */
[----:B------:R-:W-:-:S02]  /*41c0*/  LOP3.LUT R251, R250, 0x7f, RZ, 0xc0, !PT ;  /* 0x0000007ffafb7812 */ /* 0x000fc400078ec0ff */
[----:B------:R-:W-:Y:S02]  /*41d0*/  LOP3.LUT R93, R250, 0x1c, RZ, 0xc0, !PT ;  /* 0x0000001cfa5d7812 */ /* 0x000fe400078ec0ff */
[----:B------:R-:W-:Y:S02]  /*41e0*/  SHF.R.U32.HI R92, RZ, 0x3, R251 ;  /* 0x00000003ff5c7819 */ /* 0x000fe400000116fb */
[----:B------:R-:W-:Y:S02]  /*41f0*/  LEA R93, R93, UR8, 0x2 ;  /* 0x000000085d5d7c11 */ /* 0x000fe4000f8e10ff */
[----:B------:R-:W-:Y:S02]  /*4200*/  LOP3.LUT R92, R92, 0xc, RZ, 0xc0, !PT ;  /* 0x0000000c5c5c7812 */ /* 0x000fe400078ec0ff */
[----:B0-----:R-:W-:Y:S02]  /*4210*/  FMNMX R91, R16, R91, !PT ;  /* 0x0000005b105b7209 */ /* 0x001fe40007800000 */
[----:B------:R-:W-:Y:S01]  /*4220*/  IADD3 R16, PT, PT, R93, R92, RZ ;  /* 0x0000005c5d107210 */ /* 0x000fe20007ffe0ff */
[----:B------:R-:W-:Y:S01]  /*4230*/  BAR.SYNC.DEFER_BLOCKING 0x0 ;  /* 0x0000000000007b1d */ /* 0x000fe20000010000 */
[----:B-1----:R-:W-:-:S02]  /*4240*/  FMNMX R90, R90, R94, !PT ;  /* 0x0000005e5a5a7209 */ /* 0x002fc40007800000 */
[----:B--2---:R-:W-:Y:S02]  /*4250*/  FMNMX R88, R20, R88, !PT ;  /* 0x0000005814587209 */ /* 0x004fe40007800000 */
[----:B---3--:R-:W-:Y:S01]  /*4260*/  FMNMX R89, R22, R89, !PT ;  /* 0x0000005916597209 */ /* 0x008fe20007800000 */
[----:B------:R-:W-:Y:S04]  /*4270*/  @!P0 STS [R16], R90 ;  /* 0x0000005a10008388 */ /* 0x000fe80000000800 */
[----:B------:R-:W-:Y:S04]  /*4280*/  @!P0 STS [R16+0x80], R91 ;  /* 0x0000805b10008388 */ /* 0x000fe80000000800 */
[----:B------:R-:W-:Y:S04]  /*4290*/  @!P0 STS [R16+0x100], R88 ;  /* 0x0001005810008388 */ /* 0x000fe80000000800 */
[----:B------:R-:W-:Y:S01]  /*42a0*/  @!P0 STS [R16+0x180], R89 ;  /* 0x0001805910008388 */ /* 0x000fe20000000800 */
[----:B------:R-:W-:Y:S01]  /*42b0*/  BAR.SYNC.DEFER_BLOCKING 0x0 ;  /* 0x0000000000007b1d */ /* 0x000fe20000010000 */
[----:B------:R-:W-:-:S04]  /*42c0*/  LOP3.LUT R92, R209, 0x7f, RZ, 0xc0, !PT ;  /* 0x0000007fd15c7812 */ /* 0x000fc800078ec0ff */
[----:B------:R-:W-:-:S05]  /*42d0*/  LEA R92, R92, UR8, 0x2 ;  /* 0x000000085c5c7c11 */ /* 0x000fca000f8e10ff */
[----:B------:R-:W0:Y:S04]  /*42e0*/  LDS R20, [R92] ;  /* 0x000000005c147984 */ /* 0x000e280000000800 */
[----:B0-----:R-:W0:Y:S02]  /*42f0*/  SHFL.BFLY PT, R22, R20, 0x2, 0x1f ;  /* 0x0c401f0014167f89 */ /* 0x001e2400000e0000 */
[----:B0-----:R-:W-:-:S05]  /*4300*/  FMNMX R22, R20, R22, !PT ;  /* 0x0000001614167209 */ /* 0x001fca0007800000 */
[----:B------:R-:W0:Y:S02]  /*4310*/  SHFL.BFLY PT, R20, R22, 0x1, 0x1f ;  /* 0x0c201f0016147f89 */ /* 0x000e2400000e0000 */
[----:B0-----:R-:W-:-:S05]  /*4320*/  FMNMX R20, R22, R20, !PT ;  /* 0x0000001416147209 */ /* 0x001fca0007800000 */
[----:B------:R-:W-:Y:S01]  /*4330*/  @!P0 STS [R92], R20 ;  /* 0x000000145c008388 */ /* 0x000fe20000000800 */
[----:B------:R-:W-:Y:S06]  /*4340*/  BAR.SYNC.DEFER_BLOCKING 0x0 ;  /* 0x0000000000007b1d */ /* 0x000fec0000010000 */
[----:B------:R-:W0:Y:S04]  /*4350*/  LDS R88, [R93] ;  /* 0x000000005d587984 */ /* 0x000e280000000800 */
[----:B------:R-:W1:Y:S04]  /*4360*/  LDS R89, [R93+0x80] ;  /* 0x000080005d597984 */ /* 0x000e680000000800 */
[----:B------:R-:W2:Y:S04]  /*4370*/  LDS R90, [R93+0x100] ;  /* 0x000100005d5a7984 */ /* 0x000ea80000000800 */
[----:B------:R-:W3:Y:S01]  /*4380*/  LDS R91, [R93+0x180] ;  /* 0x000180005d5b7984 */ /* 0x000ee20000000800 */
[----:B0-----:R-:W-:-:S02]  /*4390*/  FMNMX R88, R88, R0, !PT ;  /* 0x0000000058587209 */ /* 0x001fc40007800000 */
[----:B-1----:R-:W-:Y:S02]  /*43a0*/  FMNMX R89, R89, R182, !PT ;  /* 0x000000b659597209 */ /* 0x002fe40007800000 */
[----:B--2---:R-:W-:Y:S02]  /*43b0*/  FMNMX R90, R90, R5, !PT ;  /* 0x000000055a5a7209 */ /* 0x004fe40007800000 */
[----:B---3--:R-:W-:Y:S01]  /*43c0*/  FMNMX R91, R91, R2, !PT ;  /* 0x000000025b5b7209 */ /* 0x008fe20007800000 */
[--C-:B------:R-:W-:Y:S01]  /*43d0*/  FFMA R121, R121, UR7, -R88.reuse ;  /* 0x0000000779797c23 */ /* 0x100fe20008000858 */
[--C-:B------:R-:W-:Y:S01]  /*43e0*/  FFMA R94, R144, UR7, -R88.reuse ;  /* 0x00000007905e7c23 */ /* 0x100fe20008000858 */
[----:B------:R-:W-:Y:S01]  /*43f0*/  FFMA R145, R145, UR7, -R88 ;  /* 0x0000000791917c23 */ /* 0x000fe20008000858 */
[--C-:B------:R-:W-:Y:S01]  /*4400*/  FFMA R146, R146, UR7, -R89.reuse ;  /* 0x0000000792927c23 */ /* 0x100fe20008000859 */
[----:B------:R-:W-:Y:S01]  /*4410*/  FFMA R147, R147, UR7, -R89 ;  /* 0x0000000793937c23 */ /* 0x000fe20008000859 */
[--C-:B------:R-:W-:Y:S01]  /*4420*/  FFMA R148, R148, UR7, -R90.reuse ;  /* 0x0000000794947c23 */ /* 0x100fe2000800085a */
[----:B------:R-:W-:Y:S01]  /*4430*/  FFMA R149, R149, UR7, -R90 ;  /* 0x0000000795957c23 */ /* 0x000fe2000800085a */
[--C-:B------:R-:W-:Y:S01]  /*4440*/  FFMA R150, R150, UR7, -R91.reuse ;  /* 0x0000000796967c23 */ /* 0x100fe2000800085b */
[----:B------:R-:W-:Y:S01]  /*4450*/  FFMA R151, R151, UR7, -R91 ;  /* 0x0000000797977c23 */ /* 0x000fe2000800085b */
[--C-:B------:R-:W-:Y:S01]  /*4460*/  FFMA R108, R108, UR7, -R88.reuse ;  /* 0x000000076c6c7c23 */ /* 0x100fe20008000858 */
[--C-:B------:R-:W-:Y:S01]  /*4470*/  FFMA R110, R110, UR7, -R89.reuse ;  /* 0x000000076e6e7c23 */ /* 0x100fe20008000859 */
[--C-:B------:R-:W-:Y:S01]  /*4480*/  FFMA R101, R120, UR7, -R88.reuse ;  /* 0x0000000778657c23 */ /* 0x100fe20008000858 */
[----:B------:R-:W-:Y:S01]  /*4490*/  FMUL R103, R121, 1.4426950216293334961 ;  /* 0x3fb8aa3b79677820 */ /* 0x000fe20000400000 */
[--C-:B------:R-:W-:Y:S01]  /*44a0*/  FFMA R122, R122, UR7, -R89.reuse ;  /* 0x000000077a7a7c23 */ /* 0x100fe20008000859 */
[----:B------:R-:W-:Y:S01]  /*44b0*/  FMUL R94, R94, 1.4426950216293334961 ;  /* 0x3fb8aa3b5e5e7820 */ /* 0x000fe20000400000 */
[----:B------:R-:W-:Y:S01]  /*44c0*/  FMUL R95, R145, 1.4426950216293334961 ;  /* 0x3fb8aa3b915f7820 */ /* 0x000fe20000400000 */
[----:B------:R-:W-:Y:S01]  /*44d0*/  FFMA R164, R164, UR7, -R88 ;  /* 0x00000007a4a47c23 */ /* 0x000fe20008000858 */
        /* <DEDUP_REMOVED lines=10> */
[--C-:B------:R-:W-:Y:S01]  /*4580*/  FFMA R109, R109, UR7, -R88.reuse ;  /* 0x000000076d6d7c23 */ /* 0x100fe20008000858 */
[----:B------:R-:W-:Y:S01]  /*4590*/  FMUL R108, R110, 1.4426950216293334961 ;  /* 0x3fb8aa3b6e6c7820 */ /* 0x000fe20000400000 */
[--C-:B------:R-:W-:Y:S01]  /*45a0*/  FFMA R111, R111, UR7, -R89.reuse ;  /* 0x000000076f6f7c23 */ /* 0x100fe20008000859 */
[--C-:B------:R-:W-:Y:S01]  /*45b0*/  FFMA R123, R123, UR7, -R89.reuse ;  /* 0x000000077b7b7c23 */ /* 0x100fe20008000859 */
[----:B------:R-:W-:Y:S01]  /*45c0*/  FMUL R110, R122, 1.4426950216293334961 ;  /* 0x3fb8aa3b7a6e7820 */ /* 0x000fe20000400000 */
[----:B------:R-:W-:Y:S01]  /*45d0*/  FMUL R96, R164, 1.4426950216293334961 ;  /* 0x3fb8aa3ba4607820 */ /* 0x000fe20000400000 */
[----:B------:R-:W-:Y:S01]  /*45e0*/  FFMA R165, R165, UR7, -R88 ;  /* 0x00000007a5a57c23 */ /* 0x000fe20008000858 */
[----:B------:R-:W-:Y:S01]  /*45f0*/  FMUL R106, R166, 1.4426950216293334961 ;  /* 0x3fb8aa3ba66a7820 */ /* 0x000fe20000400000 */
[----:B------:R-:W-:Y:S01]  /*4600*/  FFMA R167, R167, UR7, -R89 ;  /* 0x00000007a7a77c23 */ /* 0x000fe20008000859 */
[----:B------:R-:W-:Y:S01]  /*4610*/  FMUL R114, R132, 1.4426950216293334961 ;  /* 0x3fb8aa3b84727820 */ /* 0x000fe20000400000 */
[--C-:B------:R-:W-:Y:S01]  /*4620*/  FFMA R133, R133, UR7, -R90.reuse ;  /* 0x0000000785857c23 */ /* 0x100fe2000800085a */
[----:B------:R-:W-:Y:S01]  /*4630*/  FMUL R122, R134, 1.4426950216293334961 ;  /* 0x3fb8aa3b867a7820 */ /* 0x000fe20000400000 */
[----:B------:R-:W-:Y:S01]  /*4640*/  FFMA R135, R135, UR7, -R91 ;  /* 0x0000000787877c23 */ /* 0x000fe2000800085b */
[----:B------:R-:W-:Y:S01]  /*4650*/  FMUL R99, R109, 1.4426950216293334961 ;  /* 0x3fb8aa3b6d637820 */ /* 0x000fe20000400000 */
[----:B------:R-:W-:Y:S01]  /*4660*/  MUFU.EX2 R94, R94 ;  /* 0x0000005e005e7308 */ /* 0x000fe20000000800 */
[----:B------:R-:W-:Y:S01]  /*4670*/  FMUL R109, R111, 1.4426950216293334961 ;  /* 0x3fb8aa3b6f6d7820 */ /* 0x000fe20000400000 */
[----:B------:R-:W-:Y:S01]  /*4680*/  FMUL R111, R123, 1.4426950216293334961 ;  /* 0x3fb8aa3b7b6f7820 */ /* 0x000fe20000400000 */
[----:B------:R-:W-:Y:S01]  /*4690*/  FMUL R97, R165, 1.4426950216293334961 ;  /* 0x3fb8aa3ba5617820 */ /* 0x000fe20000400000 */
[----:B------:R-:W-:Y:S01]  /*46a0*/  FMUL R107, R167, 1.4426950216293334961 ;  /* 0x3fb8aa3ba76b7820 */ /* 0x000fe20000400000 */
[----:B------:R-:W-:Y:S01]  /*46b0*/  FMUL R115, R133, 1.4426950216293334961 ;  /* 0x3fb8aa3b85737820 */ /* 0x000fe20000400000 */
[----:B------:R-:W-:-:S02]  /*46c0*/  FFMA R136, R136, UR7, -R90 ;  /* 0x0000000788887c23 */ /* 0x000fc4000800085a */
[----:B------:R-:W0:Y:S01]  /*46d0*/  MUFU.EX2 R95, R95 ;  /* 0x0000005f005f7308 */ /* 0x000e220000000800 */
[----:B------:R-:W-:Y:S01]  /*46e0*/  FMUL R123, R135, 1.4426950216293334961 ;  /* 0x3fb8aa3b877b7820 */ /* 0x000fe20000400000 */
[----:B------:R-:W-:-:S06]  /*46f0*/  FFMA R138, R138, UR7, -R91 ;  /* 0x000000078a8a7c23 */ /* 0x000fcc000800085b */
[----:B------:R-:W-:Y:S01]  /*4700*/  MUFU.EX2 R104, R104 ;  /* 0x0000006800687308 */ /* 0x000fe20000000800 */
[----:B------:R-:W-:Y:S01]  /*4710*/  FMUL R116, R136, 1.4426950216293334961 ;  /* 0x3fb8aa3b88747820 */ /* 0x000fe20000400000 */
[----:B------:R-:W-:-:S06]  /*4720*/  FFMA R137, R137, UR7, -R90 ;  /* 0x0000000789897c23 */ /* 0x000fcc000800085a */
[----:B------:R-:W1:Y:S01]  /*4730*/  MUFU.EX2 R105, R105 ;  /* 0x0000006900697308 */ /* 0x000e620000000800 */
[----:B------:R-:W-:Y:S01]  /*4740*/  FMUL R124, R138, 1.4426950216293334961 ;  /* 0x3fb8aa3b8a7c7820 */ /* 0x000fe20000400000 */
[----:B------:R-:W-:-:S06]  /*4750*/  FFMA R139, R139, UR7, -R91 ;  /* 0x000000078b8b7c23 */ /* 0x000fcc000800085b */
[----:B------:R-:W-:Y:S08]  /*4760*/  MUFU.EX2 R112, R112 ;  /* 0x0000007000707308 */ /* 0x000ff00000000800 */
[----:B------:R-:W2:Y:S08]  /*4770*/  MUFU.EX2 R113, R113 ;  /* 0x0000007100717308 */ /* 0x000eb00000000800 */
[----:B------:R-:W-:Y:S08]  /*4780*/  MUFU.EX2 R120, R120 ;  /* 0x0000007800787308 */ /* 0x000ff00000000800 */
[----:B------:R-:W3:Y:S01]  /*4790*/  MUFU.EX2 R121, R121 ;  /* 0x0000007900797308 */ /* 0x000ee20000000800 */
[----:B------:R-:W-:Y:S01]  /*47a0*/  FMUL R117, R137, 1.4426950216293334961 ;  /* 0x3fb8aa3b89757820 */ /* 0x000fe20000400000 */
[----:B------:R-:W-:-:S06]  /*47b0*/  FFMA R140, R140, UR7, -R90 ;  /* 0x000000078c8c7c23 */ /* 0x000fcc000800085a */
[----:B------:R-:W4:Y:S01]  /*47c0*/  MUFU.EX2 R96, R96 ;  /* 0x0000006000607308 */ /* 0x000f220000000800 */
[----:B------:R-:W-:Y:S01]  /*47d0*/  FMUL R126, R139, 1.4426950216293334961 ;  /* 0x3fb8aa3b8b7e7820 */ /* 0x000fe20000400000 */
[----:B------:R-:W-:-:S06]  /*47e0*/  FFMA R142, R142, UR7, -R91 ;  /* 0x000000078e8e7c23 */ /* 0x000fcc000800085b */
[----:B------:R-:W5:Y:S08]  /*47f0*/  MUFU.EX2 R106, R106 ;  /* 0x0000006a006a7308 */ /* 0x000f700000000800 */
[----:B------:R-:W0:Y:S08]  /*4800*/  MUFU.EX2 R114, R114 ;  /* 0x0000007200727308 */ /* 0x000e300000000800 */
[----:B------:R-:W0:Y:S01]  /*4810*/  MUFU.EX2 R122, R122 ;  /* 0x0000007a007a7308 */ /* 0x000e220000000800 */
[----:B------:R-:W-:Y:S01]  /*4820*/  FMUL R101, R101, 1.4426950216293334961 ;  /* 0x3fb8aa3b65657820 */ /* 0x000fe20000400000 */
[----:B------:R-:W-:-:S06]  /*4830*/  FMUL R118, R140, 1.4426950216293334961 ;  /* 0x3fb8aa3b8c767820 */ /* 0x000fcc0000400000 */
[----:B------:R-:W0:Y:S01]  /*4840*/  MUFU.EX2 R97, R97 ;  /* 0x0000006100617308 */ /* 0x000e220000000800 */
[----:B------:R-:W-:Y:S01]  /*4850*/  FFMA R141, R141, UR7, -R90 ;  /* 0x000000078d8d7c23 */ /* 0x000fe2000800085a */
[----:B------:R-:W-:-:S06]  /*4860*/  FMUL R127, R142, 1.4426950216293334961 ;  /* 0x3fb8aa3b8e7f7820 */ /* 0x000fcc0000400000 */
[----:B------:R-:W0:Y:S01]  /*4870*/  MUFU.EX2 R107, R107 ;  /* 0x0000006b006b7308 */ /* 0x000e220000000800 */
[----:B------:R-:W-:-:S07]  /*4880*/  FFMA R143, R143, UR7, -R91 ;  /* 0x000000078f8f7c23 */ /* 0x000fce000800085b */
[----:B------:R-:W3:Y:S08]  /*4890*/  MUFU.EX2 R115, R115 ;  /* 0x0000007300737308 */ /* 0x000ef00000000800 */
[----:B------:R-:W4:Y:S01]  /*48a0*/  MUFU.EX2 R123, R123 ;  /* 0x0000007b007b7308 */ /* 0x000f220000000800 */
[----:B0-----:R-:W-:Y:S01]  /*48b0*/  FADD R128, R94, R95 ;  /* 0x0000005f5e807221 */ /* 0x001fe20000000000 */
[----:B-1----:R-:W-:Y:S01]  /*48c0*/  FADD R129, R104, R105 ;  /* 0x0000006968817221 */ /* 0x002fe20000000000 */
[----:B--2---:R-:W-:-:S05]  /*48d0*/  FADD R100, R112, R113 ;  /* 0x0000007170647221 */ /* 0x004fca0000000000 */
[----:B------:R-:W0:Y:S01]  /*48e0*/  MUFU.EX2 R98, R98 ;  /* 0x0000006200627308 */ /* 0x000e220000000800 */
[----:B---3--:R-:W-:Y:S01]  /*48f0*/  FADD R22, R120, R121 ;  /* 0x0000007978167221 */ /* 0x008fe20000000000 */
[----:B------:R-:W-:-:S06]  /*4900*/  FMUL R119, R141, 1.4426950216293334961 ;  /* 0x3fb8aa3b8d777820 */ /* 0x000fcc0000400000 */
[----:B------:R-:W1:Y:S01]  /*4910*/  MUFU.EX2 R108, R108 ;  /* 0x0000006c006c7308 */ /* 0x000e620000000800 */
[----:B------:R-:W-:-:S07]  /*4920*/  FMUL R125, R143, 1.4426950216293334961 ;  /* 0x3fb8aa3b8f7d7820 */ /* 0x000fce0000400000 */
[----:B------:R-:W2:Y:S08]  /*4930*/  MUFU.EX2 R116, R116 ;  /* 0x0000007400747308 */ /* 0x000eb00000000800 */
[----:B------:R-:W3:Y:S01]  /*4940*/  MUFU.EX2 R124, R124 ;  /* 0x0000007c007c7308 */ /* 0x000ee20000000800 */
[----:B----4-:R-:W-:Y:S01]  /*4950*/  FADD R128, R96, R128 ;  /* 0x0000008060807221 */ /* 0x010fe20000000000 */
[----:B-----5:R-:W-:Y:S01]  /*4960*/  FADD R129, R106, R129 ;  /* 0x000000816a817221 */ /* 0x020fe20000000000 */
[----:B------:R-:W-:-:S05]  /*4970*/  FADD R100, R114, R100 ;  /* 0x0000006472647221 */ /* 0x000fca0000000000 */
[----:B------:R-:W4:Y:S01]  /*4980*/  MUFU.EX2 R99, R99 ;  /* 0x0000006300637308 */ /* 0x000f220000000800 */
[----:B------:R-:W-:-:S07]  /*4990*/  FADD R22, R122, R22 ;  /* 0x000000167a167221 */ /* 0x000fce0000000000 */
[----:B------:R-:W5:Y:S08]  /*49a0*/  MUFU.EX2 R109, R109 ;  /* 0x0000006d006d7308 */ /* 0x000f700000000800 */
[----:B------:R-:W0:Y:S08]  /*49b0*/  MUFU.EX2 R117, R117 ;  /* 0x0000007500757308 */ /* 0x000e300000000800 */
[----:B------:R-:W0:Y:S01]  /*49c0*/  MUFU.EX2 R126, R126 ;  /* 0x0000007e007e7308 */ /* 0x000e220000000800 */
[----:B------:R-:W-:Y:S01]  /*49d0*/  FADD R128, R97, R128 ;  /* 0x0000008061807221 */ /* 0x000fe20000000000 */
[----:B------:R-:W-:Y:S01]  /*49e0*/  FADD R129, R107, R129 ;  /* 0x000000816b817221 */ /* 0x000fe20000000000 */
[----:B------:R-:W-:-:S05]  /*49f0*/  FADD R100, R115, R100 ;  /* 0x0000006473647221 */ /* 0x000fca0000000000 */
[----:B------:R-:W0:Y:S01]  /*4a00*/  MUFU.EX2 R101, R101 ;  /* 0x0000006500657308 */ /* 0x000e220000000800 */
[----:B------:R-:W-:-:S07]  /*4a10*/  FADD R22, R123, R22 ;  /* 0x000000167b167221 */ /* 0x000fce0000000000 */
[----:B------:R-:W0:Y:S08]  /*4a20*/  MUFU.EX2 R110, R110 ;  /* 0x0000006e006e7308 */ /* 0x000e300000000800 */
[----:B------:R-:W3:Y:S08]  /*4a30*/  MUFU.EX2 R118, R118 ;  /* 0x0000007600767308 */ /* 0x000ef00000000800 */
[----:B------:R-:W4:Y:S01]  /*4a40*/  MUFU.EX2 R127, R127 ;  /* 0x0000007f007f7308 */ /* 0x000f220000000800 */
[----:B0-----:R-:W-:Y:S01]  /*4a50*/  FADD R128, R98, R128 ;  /* 0x0000008062807221 */ /* 0x001fe20000000000 */
[----:B-1----:R-:W-:Y:S01]  /*4a60*/  FADD R129, R108, R129 ;  /* 0x000000816c817221 */ /* 0x002fe20000000000 */
[----:B--2---:R-:W-:-:S05]  /*4a70*/  FADD R100, R116, R100 ;  /* 0x0000006474647221 */ /* 0x004fca0000000000 */
[----:B------:R-:W0:Y:S01]  /*4a80*/  MUFU.EX2 R103, R103 ;  /* 0x0000006700677308 */ /* 0x000e220000000800 */
[----:B---3--:R-:W-:-:S07]  /*4a90*/  FADD R22, R124, R22 ;  /* 0x000000167c167221 */ /* 0x008fce0000000000 */
[----:B------:R-:W1:Y:S08]  /*4aa0*/  MUFU.EX2 R111, R111 ;  /* 0x0000006f006f7308 */ /* 0x000e700000000800 */
[----:B------:R-:W2:Y:S08]  /*4ab0*/  MUFU.EX2 R119, R119 ;  /* 0x0000007700777308 */ /* 0x000eb00000000800 */
[----:B------:R-:W3:Y:S01]  /*4ac0*/  MUFU.EX2 R125, R125 ;  /* 0x0000007d007d7308 */ /* 0x000ee20000000800 */
[----:B----4-:R-:W-:Y:S01]  /*4ad0*/  FADD R128, R99, R128 ;  /* 0x0000008063807221 */ /* 0x010fe20000000000 */
[----:B-----5:R-:W-:Y:S01]  /*4ae0*/  FADD R129, R109, R129 ;  /* 0x000000816d817221 */ /* 0x020fe20000000000 */
[----:B------:R-:W-:Y:S01]  /*4af0*/  FADD R100, R117, R100 ;  /* 0x0000006475647221 */ /* 0x000fe20000000000 */
[----:B------:R-:W-:Y:S01]  /*4b00*/  FADD R22, R126, R22 ;  /* 0x000000167e167221 */ /* 0x000fe20000000000 */
[----:B------:R-:W-:Y:S01]  /*4b10*/  FADD R128, R101, R128 ;  /* 0x0000008065807221 */ /* 0x000fe20000000000 */
[----:B------:R-:W-:Y:S01]  /*4b20*/  FADD R129, R110, R129 ;  /* 0x000000816e817221 */ /* 0x000fe20000000000 */
[----:B------:R-:W-:Y:S01]  /*4b30*/  FADD R100, R118, R100 ;  /* 0x0000006476647221 */ /* 0x000fe20000000000 */
[----:B------:R-:W-:Y:S01]  /*4b40*/  FADD R22, R127, R22 ;  /* 0x000000167f167221 */ /* 0x000fe20000000000 */
[----:B0-----:R-:W-:Y:S01]  /*4b50*/  FADD R128, R103, R128 ;  /* 0x0000008067807221 */ /* 0x001fe20000000000 */
[----:B-1----:R-:W-:Y:S01]  /*4b60*/  FADD R129, R111, R129 ;  /* 0x000000816f817221 */ /* 0x002fe20000000000 */
[----:B--2---:R-:W-:Y:S01]  /*4b70*/  FADD R100, R119, R100 ;  /* 0x0000006477647221 */ /* 0x004fe20000000000 */
[----:B---3--:R-:W-:-:S02]  /*4b80*/  FADD R22, R125, R22 ;  /* 0x000000167d167221 */ /* 0x008fc40000000000 */
[----:B------:R-:W0:Y:S04]  /*4b90*/  SHFL.BFLY PT, R130, R128, 0x2, 0x1f ;  /* 0x0c401f0080827f89 */ /* 0x000e2800000e0000 */
[----:B------:R-:W1:Y:S04]  /*4ba0*/  SHFL.BFLY PT, R131, R129, 0x2, 0x1f ;  /* 0x0c401f0081837f89 */ /* 0x000e6800000e0000 */
[----:B------:R-:W2:Y:S04]  /*4bb0*/  SHFL.BFLY PT, R102, R100, 0x2, 0x1f ;  /* 0x0c401f0064667f89 */ /* 0x000ea800000e0000 */
[----:B------:R-:W3:Y:S01]  /*4bc0*/  SHFL.BFLY PT, R20, R22, 0x2, 0x1f ;  /* 0x0c401f0016147f89 */ /* 0x000ee200000e0000 */
[----:B0-----:R-:W-:Y:S01]  /*4bd0*/  FADD R130, R128, R130 ;  /* 0x0000008280827221 */ /* 0x001fe20000000000 */
[----:B-1----:R-:W-:Y:S01]  /*4be0*/  FADD R131, R129, R131 ;  /* 0x0000008381837221 */ /* 0x002fe20000000000 */
[----:B--2---:R-:W-:Y:S01]  /*4bf0*/  FADD R102, R100, R102 ;  /* 0x0000006664667221 */ /* 0x004fe20000000000 */
[----:B---3--:R-:W-:-:S03]  /*4c00*/  FADD R20, R22, R20 ;  /* 0x0000001416147221 */ /* 0x008fc60000000000 */
[----:B------:R-:W0:Y:S04]  /*4c10*/  SHFL.BFLY PT, R100, R131, 0x1, 0x1f ;  /* 0x0c201f0083647f89 */ /* 0x000e2800000e0000 */
[----:B------:R-:W1:Y:S04]  /*4c20*/  SHFL.BFLY PT, R22, R130, 0x1, 0x1f ;  /* 0x0c201f0082167f89 */ /* 0x000e6800000e0000 */
[----:B------:R-:W2:Y:S04]  /*4c30*/  SHFL.BFLY PT, R128, R102, 0x1, 0x1f ;  /* 0x0c201f0066807f89 */ /* 0x000ea800000e0000 */
[----:B------:R-:W3:Y:S01]  /*4c40*/  SHFL.BFLY PT, R129, R20, 0x1, 0x1f ;  /* 0x0c201f0014817f89 */ /* 0x000ee200000e0000 */
[----:B0-----:R-:W-:Y:S01]  /*4c50*/  FADD R100, R131, R100 ;  /* 0x0000006483647221 */ /* 0x001fe20000000000 */
[----:B------:R-:W-:Y:S01]  /*4c60*/  BAR.SYNC.DEFER_BLOCKING 0x0 ;  /* 0x0000000000007b1d */ /* 0x000fe20000010000 */
[----:B-1----:R-:W-:Y:S01]  /*4c70*/  FADD R22, R130, R22 ;  /* 0x0000001682167221 */ /* 0x002fe20000000000 */
[----:B--2---:R-:W-:Y:S01]  /*4c80*/  FADD R128, R102, R128 ;  /* 0x0000008066807221 */ /* 0x004fe20000000000 */
[----:B---3--:R-:W-:-:S03]  /*4c90*/  FADD R129, R20, R129 ;  /* 0x0000008114817221 */ /* 0x008fc60000000000 */
[----:B------:R0:W-:Y:S04]  /*4ca0*/  @!P0 STS [R16], R22 ;  /* 0x0000001610008388 */ /* 0x0001e80000000800 */
[----:B------:R-:W-:Y:S04]  /*4cb0*/  @!P0 STS [R16+0x80], R100 ;  /* 0x0000806410008388 */ /* 0x000fe80000000800 */
[----:B------:R-:W-:Y:S01]  /*4cc0*/  @!P0 STS [R16+0x100], R128 ;  /* 0x0001008010008388 */ /* 0x000fe20000000800 */
[----:B------:R-:W-:-:S04]  /*4cd0*/  IMAD.WIDE R144, R4, 0x2, R240 ;  /* 0x0000000204907825 */ /* 0x000fc800078e02f0 */
[C---:B------:R-:W-:Y:S01]  /*4ce0*/  IMAD.WIDE R152, R4.reuse, 0x2, R206 ;  /* 0x0000000204987825 */ /* 0x040fe200078e02ce */
[----:B------:R-:W-:Y:S03]  /*4cf0*/  @!P0 STS [R16+0x180], R129 ;  /* 0x0001808110008388 */ /* 0x000fe60000000800 */
[C---:B------:R-:W-:Y:S01]  /*4d00*/  IMAD.WIDE R154, R4.reuse, 0x2, R218 ;  /* 0x00000002049a7825 */ /* 0x040fe200078e02da */
[----:B------:R-:W-:Y:S03]  /*4d10*/  BAR.SYNC.DEFER_BLOCKING 0x0 ;  /* 0x0000000000007b1d */ /* 0x000fe60000010000 */
[----:B------:R-:W-:-:S04]  /*4d20*/  IMAD.WIDE R140, R4, 0x2, R234 ;  /* 0x00000002048c7825 */ /* 0x000fc800078e02ea */
[----:B------:R-:W-:-:S04]  /*4d30*/  IMAD.WIDE R158, R4, 0x2, R202 ;  /* 0x00000002049e7825 */ /* 0x000fc800078e02ca */
[----:B------:R-:W-:-:S04]  /*4d40*/  IMAD.WIDE R156, R4, 0x2, R200 ;  /* 0x00000002049c7825 */ /* 0x000fc800078e02c8 */
[----:B------:R-:W-:-:S04]  /*4d50*/  IMAD.WIDE R160, R4, 0x2, R12 ;  /* 0x0000000204a07825 */ /* 0x000fc800078e020c */
[----:B------:R-:W-:Y:S01]  /*4d60*/  IMAD.WIDE R162, R4, 0x2, R14 ;  /* 0x0000000204a27825 */ /* 0x000fe200078e020e */
[----:B------:R-:W-:Y:S01]  /*4d70*/  SHF.R.U32.HI R147, RZ, 0x1, R183 ;  /* 0x00000001ff937819 */ /* 0x000fe200000116b7 */
[----:B0-----:R-:W0:Y:S01]  /*4d80*/  LDC R22, c[0x0][0x3d8] ;  /* 0x0000f600ff167b82 */ /* 0x001e220000000800 */
[----:B------:R-:W1:Y:S04]  /*4d90*/  LDS R16, [R92] ;  /* 0x000000005c107984 */ /* 0x000e680000000800 */
[----:B-1----:R-:W1:Y:S02]  /*4da0*/  SHFL.BFLY PT, R20, R16, 0x2, 0x1f ;  /* 0x0c401f0010147f89 */ /* 0x002e6400000e0000 */
[----:B-1----:R-:W-:-:S05]  /*4db0*/  FADD R20, R16, R20 ;  /* 0x0000001410147221 */ /* 0x002fca0000000000 */
[----:B------:R-:W1:Y:S02]  /*4dc0*/  SHFL.BFLY PT, R16, R20, 0x1, 0x1f ;  /* 0x0c201f0014107f89 */ /* 0x000e6400000e0000 */
[----:B-1----:R-:W-:-:S05]  /*4dd0*/  FADD R16, R20, R16 ;  /* 0x0000001014107221 */ /* 0x002fca0000000000 */
[----:B------:R1:W-:Y:S01]  /*4de0*/  @!P0 STS [R92], R16 ;  /* 0x000000105c008388 */ /* 0x0003e20000000800 */
[----:B------:R-:W-:Y:S01]  /*4df0*/  BAR.SYNC.DEFER_BLOCKING 0x0 ;  /* 0x0000000000007b1d */ /* 0x000fe20000010000 */
[----:B------:R-:W-:-:S04]  /*4e00*/  IMAD.WIDE R128, R4, 0x2, R224 ;  /* 0x0000000204807825 */ /* 0x000fc800078e02e0 */
[C---:B------:R-:W-:Y:S01]  /*4e10*/  IMAD.WIDE R148, R4.reuse, 0x2, R214 ;  /* 0x0000000204947825 */ /* 0x040fe200078e02d6 */
[----:B------:R2:W3:Y:S04]  /*4e20*/  LDG.E.U16 R100, desc[UR10][R128.64] ;  /* 0x0000000a80647981 */ /* 0x0004e8000c1e1500 */
[----:B------:R-:W4:Y:S01]  /*4e30*/  LDG.E.U16 R145, desc[UR10][R144.64] ;  /* 0x0000000a90917981 */ /* 0x000f22000c1e1500 */
[----:B------:R-:W-:-:S03]  /*4e40*/  IMAD.WIDE R130, R4, 0x2, R228 ;  /* 0x0000000204827825 */ /* 0x000fc600078e02e4 */
[----:B------:R-:W5:Y:S01]  /*4e50*/  LDG.E.U16 R141, desc[UR10][R140.64] ;  /* 0x0000000a8c8d7981 */ /* 0x000f62000c1e1500 */
[----:B--2---:R-:W-:-:S03]  /*4e60*/  IMAD.WIDE R128, R4, 0x2, R244 ;  /* 0x0000000204807825 */ /* 0x004fc600078e02f4 */
[----:B------:R-:W2:Y:S04]  /*4e70*/  LDG.E.U16 R149, desc[UR10][R148.64] ;  /* 0x0000000a94957981 */ /* 0x000ea8000c1e1500 */
[----:B------:R0:W2:Y:S04]  /*4e80*/  LDG.E.U16 R102, desc[UR10][R128.64] ;  /* 0x0000000a80667981 */ /* 0x0000a8000c1e1500 */
[----:B------:R1:W2:Y:S04]  /*4e90*/  LDG.E.U16 R144, desc[UR10][R152.64] ;  /* 0x0000000a98907981 */ /* 0x0002a8000c1e1500 */
[----:B------:R-:W2:Y:S01]  /*4ea0*/  LDG.E.U16 R151, desc[UR10][R130.64] ;  /* 0x0000000a82977981 */ /* 0x000ea2000c1e1500 */
[----:B0-----:R-:W-:-:S04]  /*4eb0*/  IMAD.WIDE R128, R4, 0x2, R220 ;  /* 0x0000000204807825 */ /* 0x001fc800078e02dc */
[----:B-1----:R-:W-:Y:S01]  /*4ec0*/  FADD R16, -R88, R0 ;  /* 0x0000000058107221 */ /* 0x002fe20000000100 */
[----:B------:R-:W2:Y:S01]  /*4ed0*/  LDG.E.U16 R165, desc[UR10][R154.64] ;  /* 0x0000000a9aa57981 */ /* 0x000ea2000c1e1500 */
[----:B------:R-:W-:-:S03]  /*4ee0*/  IMAD.WIDE R152, R4, 0x2, R196 ;  /* 0x0000000204987825 */ /* 0x000fc600078e02c4 */
[----:B------:R0:W2:Y:S04]  /*4ef0*/  LDG.E.U16 R167, desc[UR10][R128.64] ;  /* 0x0000000a80a77981 */ /* 0x0000a8000c1e1500 */
[----:B------:R1:W2:Y:S01]  /*4f00*/  LDG.E.U16 R164, desc[UR10][R152.64] ;  /* 0x0000000a98a47981 */ /* 0x0002a2000c1e1500 */
[----:B------:R-:W-:-:S03]  /*4f10*/  IMAD.WIDE R132, R4, 0x2, R6 ;  /* 0x0000000204847825 */ /* 0x000fc600078e0206 */
[----:B------:R-:W2:Y:S01]  /*4f20*/  LDG.E.U16 R160, desc[UR10][R160.64] ;  /* 0x0000000aa0a07981 */ /* 0x000ea2000c1e1500 */
[----:B0-----:R-:W-:-:S03]  /*4f30*/  IMAD.WIDE R128, R4, 0x2, R204 ;  /* 0x0000000204807825 */ /* 0x001fc600078e02cc */
[----:B------:R-:W2:Y:S04]  /*4f40*/  LDG.E.U16 R133, desc[UR10][R132.64] ;  /* 0x0000000a84857981 */ /* 0x000ea8000c1e1500 */
[----:B------:R0:W2:Y:S04]  /*4f50*/  LDG.E.U16 R140, desc[UR10][R128.64] ;  /* 0x0000000a808c7981 */ /* 0x0000a8000c1e1500 */
[----:B-1----:R-:W-:Y:S04]  /*4f60*/  LDS R152, [R93] ;  /* 0x000000005d987984 */ /* 0x002fe80000000800 */
[----:B------:R-:W1:Y:S01]  /*4f70*/  LDS R153, [R93+0x80] ;  /* 0x000080005d997984 */ /* 0x000e620000000800 */
[----:B0-----:R-:W-:-:S03]  /*4f80*/  IMAD.WIDE R128, R4, 0x2, R194 ;  /* 0x0000000204807825 */ /* 0x001fc600078e02c2 */
[----:B------:R-:W2:Y:S01]  /*4f90*/  LDG.E.U16 R162, desc[UR10][R162.64] ;  /* 0x0000000aa2a27981 */ /* 0x000ea2000c1e1500 */
[----:B------:R-:W-:-:S03]  /*4fa0*/  IMAD.WIDE R130, R4, 0x2, R246 ;  /* 0x0000000204827825 */ /* 0x000fc600078e02f6 */
[----:B------:R0:W2:Y:S01]  /*4fb0*/  LDG.E.U16 R148, desc[UR10][R128.64] ;  /* 0x0000000a80947981 */ /* 0x0000a2000c1e1500 */
[----:B------:R-:W-:-:S03]  /*4fc0*/  IMAD.WIDE R134, R4, 0x2, R212 ;  /* 0x0000000204867825 */ /* 0x000fc600078e02d4 */
[----:B------:R0:W2:Y:S01]  /*4fd0*/  LDG.E.U16 R150, desc[UR10][R130.64] ;  /* 0x0000000a82967981 */ /* 0x0000a2000c1e1500 */
[----:B------:R-:W-:-:S03]  /*4fe0*/  IMAD.WIDE R136, R4, 0x2, R248 ;  /* 0x0000000204887825 */ /* 0x000fc600078e02f8 */
[----:B------:R-:W2:Y:S01]  /*4ff0*/  LDG.E.U16 R135, desc[UR10][R134.64] ;  /* 0x0000000a86877981 */ /* 0x000ea2000c1e1500 */
[----:B0-----:R-:W-:-:S04]  /*5000*/  IMAD.WIDE R128, R4, 0x2, R186 ;  /* 0x0000000204807825 */ /* 0x001fc800078e02ba */
[----:B------:R-:W-:Y:S01]  /*5010*/  IMAD.WIDE R130, R4, 0x2, R226 ;  /* 0x0000000204827825 */ /* 0x000fe200078e02e2 */
[----:B------:R0:W2:Y:S03]  /*5020*/  LDG.E.U16 R0, desc[UR10][R128.64] ;  /* 0x0000000a80007981 */ /* 0x0000a6000c1e1500 */
[----:B------:R-:W-:Y:S01]  /*5030*/  FMUL R16, R16, 1.4426950216293334961 ;  /* 0x3fb8aa3b10107820 */ /* 0x000fe20000400000 */
[----:B------:R1:W2:Y:S01]  /*5040*/  LDG.E.U16 R134, desc[UR10][R136.64] ;  /* 0x0000000a88867981 */ /* 0x0002a2000c1e1500 */
[----:B------:R-:W-:-:S03]  /*5050*/  IMAD.WIDE R154, R4, 0x2, R198 ;  /* 0x00000002049a7825 */ /* 0x000fc600078e02c6 */
[----:B------:R1:W2:Y:S01]  /*5060*/  LDG.E.U16 R132, desc[UR10][R130.64] ;  /* 0x0000000a82847981 */ /* 0x0002a2000c1e1500 */
[----:B0-----:R-:W-:Y:S01]  /*5070*/  FADD R129, -R89, R182 ;  /* 0x000000b659817221 */ /* 0x001fe20000000100 */
[----:B------:R-:W-:Y:S01]  /*5080*/  MUFU.EX2 R128, R16 ;  /* 0x0000001000807308 */ /* 0x000fe20000000800 */
[C---:B------:R-:W-:Y:S01]  /*5090*/  IMAD.WIDE R142, R4.reuse, 0x2, R222 ;  /* 0x00000002048e7825 */ /* 0x040fe200078e02de */
[----:B------:R0:W2:Y:S03]  /*50a0*/  LDG.E.U16 R166, desc[UR10][R154.64] ;  /* 0x0000000a9aa67981 */ /* 0x0000a6000c1e1500 */
[----:B------:R-:W-:Y:S01]  /*50b0*/  FMUL R129, R129, 1.4426950216293334961 ;  /* 0x3fb8aa3b81817820 */ /* 0x000fe20000400000 */
[C---:B-1----:R-:W-:Y:S01]  /*50c0*/  IMAD.WIDE R136, R4.reuse, 0x2, R232 ;  /* 0x0000000204887825 */ /* 0x042fe200078e02e8 */
[----:B------:R-:W3:Y:S03]  /*50d0*/  LDG.E.U16 R142, desc[UR10][R142.64] ;  /* 0x0000000a8e8e7981 */ /* 0x000ee6000c1e1500 */
[C---:B------:R-:W-:Y:S01]  /*50e0*/  IMAD.WIDE R130, R4.reuse, 0x2, R210 ;  /* 0x0000000204827825 */ /* 0x040fe200078e02d2 */
[----:B------:R-:W1:Y:S01]  /*50f0*/  MUFU.EX2 R129, R129 ;  /* 0x0000008100817308 */ /* 0x000e620000000800 */
[----:B------:R-:W3:Y:S02]  /*5100*/  LDG.E.U16 R137, desc[UR10][R136.64] ;  /* 0x0000000a88897981 */ /* 0x000ee4000c1e1500 */
[----:B------:R-:W-:-:S02]  /*5110*/  IMAD.WIDE R138, R4, 0x2, R216 ;  /* 0x00000002048a7825 */ /* 0x000fc400078e02d8 */
[----:B------:R-:W3:Y:S02]  /*5120*/  LDG.E.U16 R130, desc[UR10][R130.64] ;  /* 0x0000000a82827981 */ /* 0x000ee4000c1e1500 */
[C---:B0-----:R-:W-:Y:S02]  /*5130*/  IMAD.WIDE R154, R4.reuse, 0x2, R188 ;  /* 0x00000002049a7825 */ /* 0x041fe400078e02bc */
[----:B------:R-:W3:Y:S04]  /*5140*/  LDG.E.U16 R138, desc[UR10][R138.64] ;  /* 0x0000000a8a8a7981 */ /* 0x000ee8000c1e1500 */
[----:B------:R0:W3:Y:S04]  /*5150*/  LDG.E.U16 R136, desc[UR10][R158.64] ;  /* 0x0000000a9e887981 */ /* 0x0000e8000c1e1500 */
[----:B------:R1:W3:Y:S04]  /*5160*/  LDG.E.U16 R131, desc[UR10][R156.64] ;  /* 0x0000000a9c837981 */ /* 0x0002e8000c1e1500 */
[----:B------:R1:W3:Y:S01]  /*5170*/  LDG.E.U16 R139, desc[UR10][R154.64] ;  /* 0x0000000a9a8b7981 */ /* 0x0002e2000c1e1500 */
[----:B0-----:R-:W-:-:S04]  /*5180*/  IMAD.WIDE R158, R4, 0x2, R192 ;  /* 0x00000002049e7825 */ /* 0x001fc800078e02c0 */
[C---:B-1----:R-:W-:Y:S01]  /*5190*/  IMAD.WIDE R156, R4.reuse, 0x2, R190 ;  /* 0x00000002049c7825 */ /* 0x042fe200078e02be */
[----:B------:R0:W3:Y:S03]  /*51a0*/  LDG.E.U16 R146, desc[UR10][R158.64] ;  /* 0x0000000a9e927981 */ /* 0x0000e6000c1e1500 */
[----:B------:R-:W-:Y:S01]  /*51b0*/  IMAD.WIDE R154, R4, 0x2, R184 ;  /* 0x00000002049a7825 */ /* 0x000fe200078e02b8 */
[----:B------:R1:W3:Y:S03]  /*51c0*/  LDG.E.U16 R143, desc[UR10][R156.64] ;  /* 0x0000000a9c8f7981 */ /* 0x0002e6000c1e1500 */
[----:B------:R-:W-:Y:S01]  /*51d0*/  FFMA2 R180, R180.F32x2.HI_LO, R128.F32x2.HI_LO, R152.F32x2.HI_LO ;  /* 0x00000080b4b47249 */ /* 0x000fe20000000098 */
[----:B------:R1:W3:Y:S01]  /*51e0*/  LDG.E.U16 R168, desc[UR10][R154.64] ;  /* 0x0000000a9aa87981 */ /* 0x0002e2000c1e1500 */
[----:B0-----:R-:W-:-:S04]  /*51f0*/  IMAD.WIDE R158, R4, 0x2, R10 ;  /* 0x00000002049e7825 */ /* 0x001fc800078e020a */
[C---:B-1----:R-:W-:Y:S01]  /*5200*/  IMAD.WIDE R156, R4.reuse, 0x2, R176 ;  /* 0x00000002049c7825 */ /* 0x042fe200078e02b0 */
[----:B------:R0:W3:Y:S03]  /*5210*/  LDG.E.U16 R170, desc[UR10][R158.64] ;  /* 0x0000000a9eaa7981 */ /* 0x0000e6000c1e1500 */
[C---:B------:R-:W-:Y:S01]  /*5220*/  IMAD.WIDE R154, R4.reuse, 0x2, R18 ;  /* 0x00000002049a7825 */ /* 0x040fe200078e0212 */
[----:B------:R1:W3:Y:S03]  /*5230*/  LDG.E.U16 R169, desc[UR10][R156.64] ;  /* 0x0000000a9ca97981 */ /* 0x0002e6000c1e1500 */
[C---:B------:R-:W-:Y:S01]  /*5240*/  IMAD.WIDE R152, R4.reuse, 0x2, R28 ;  /* 0x0000000204987825 */ /* 0x040fe200078e021c */
[----:B------:R1:W4:Y:S03]  /*5250*/  LDG.E.U16 R161, desc[UR10][R154.64] ;  /* 0x0000000a9aa17981 */ /* 0x000326000c1e1500 */
[----:B0-----:R-:W-:-:S04]  /*5260*/  IMAD.WIDE R158, R4, 0x2, R26 ;  /* 0x00000002049e7825 */ /* 0x001fc800078e021a */
[C---:B-1----:R-:W-:Y:S02]  /*5270*/  IMAD.WIDE R156, R4.reuse, 0x2, R24 ;  /* 0x00000002049c7825 */ /* 0x042fe400078e0218 */
[----:B------:R-:W4:Y:S02]  /*5280*/  LDG.E.U16 R158, desc[UR10][R158.64] ;  /* 0x0000000a9e9e7981 */ /* 0x000f24000c1e1500 */
[C---:B------:R-:W-:Y:S02]  /*5290*/  IMAD.WIDE R154, R4.reuse, 0x2, R30 ;  /* 0x00000002049a7825 */ /* 0x040fe400078e021e */
[----:B------:R0:W4:Y:S04]  /*52a0*/  LDG.E.U16 R163, desc[UR10][R156.64] ;  /* 0x0000000a9ca37981 */ /* 0x000128000c1e1500 */
[----:B------:R1:W4:Y:S04]  /*52b0*/  LDG.E.U16 R171, desc[UR10][R154.64] ;  /* 0x0000000a9aab7981 */ /* 0x000328000c1e1500 */
[----:B------:R1:W5:Y:S01]  /*52c0*/  LDG.E.U16 R159, desc[UR10][R152.64] ;  /* 0x0000000a989f7981 */ /* 0x000362000c1e1500 */
[----:B0-----:R-:W-:-:S04]  /*52d0*/  IMAD.WIDE R156, R4, 0x2, R32 ;  /* 0x00000002049c7825 */ /* 0x001fc800078e0220 */
[C---:B-1----:R-:W-:Y:S01]  /*52e0*/  IMAD.WIDE R154, R4.reuse, 0x2, R36 ;  /* 0x00000002049a7825 */ /* 0x042fe200078e0224 */
[----:B------:R0:W5:Y:S03]  /*52f0*/  LDG.E.U16 R182, desc[UR10][R156.64] ;  /* 0x0000000a9cb67981 */ /* 0x000166000c1e1500 */
[----:B------:R-:W-:-:S05]  /*5300*/  IMAD.WIDE R152, R4, 0x2, R34 ;  /* 0x0000000204987825 */ /* 0x000fca00078e0222 */
[----:B------:R1:W5:Y:S01]  /*5310*/  LDG.E.U16 R183, desc[UR10][R152.64] ;  /* 0x0000000a98b77981 */ /* 0x000362000c1e1500 */
[----:B0-----:R-:W-:-:S04]  /*5320*/  IMAD.WIDE R156, R4, 0x2, R38 ;  /* 0x00000002049c7825 */ /* 0x001fc800078e0226 */
[----:B------:R-:W-:Y:S01]  /*5330*/  IMAD R147, R208, 0x4, R147 ;  /* 0x00000004d0937824 */ /* 0x000fe200078e0293 */
[----:B------:R0:W5:Y:S01]  /*5340*/  LDG.E.U16 R209, desc[UR10][R156.64] ;  /* 0x0000000a9cd17981 */ /* 0x000162000c1e1500 */
[----:B-1----:R-:W-:-:S03]  /*5350*/  IMAD.WIDE R152, R4, 0x2, R40 ;  /* 0x0000000204987825 */ /* 0x002fc600078e0228 */
[----:B------:R1:W5:Y:S04]  /*5360*/  LDG.E.U16 R208, desc[UR10][R154.64] ;  /* 0x0000000a9ad07981 */ /* 0x000368000c1e1500 */
[----:B------:R1:W5:Y:S01]  /*5370*/  LDG.E.U16 R212, desc[UR10][R152.64] ;  /* 0x0000000a98d47981 */ /* 0x000362000c1e1500 */
[----:B0-----:R-:W-:-:S04]  /*5380*/  IMAD.WIDE R156, R4, 0x2, R44 ;  /* 0x00000002049c7825 */ /* 0x001fc800078e022c */
[C---:B-1----:R-:W-:Y:S01]  /*5390*/  IMAD.WIDE R154, R4.reuse, 0x2, R42 ;  /* 0x00000002049a7825 */ /* 0x042fe200078e022a */
[----:B------:R0:W5:Y:S03]  /*53a0*/  LDG.E.U16 R216, desc[UR10][R156.64] ;  /* 0x0000000a9cd87981 */ /* 0x000166000c1e1500 */
[C---:B------:R-:W-:Y:S01]  /*53b0*/  IMAD.WIDE R152, R4.reuse, 0x2, R46 ;  /* 0x0000000204987825 */ /* 0x040fe200078e022e */
        /* <DEDUP_REMOVED lines=23> */
[----:B------:R-:W-:Y:S01]  /*5530*/  IMAD.WIDE R152, R4, 0x2, R70 ;  /* 0x0000000204987825 */ /* 0x000fe200078e0246 */
[----:B------:R1:W5:Y:S01]  /*5540*/  LDG.E.U16 R237, desc[UR10][R154.64] ;  /* 0x0000000a9aed7981 */ /* 0x000362000c1e1500 */
[----:B------:R-:W-:-:S03]  /*5550*/  LEA R16, R22, R6, 0x2 ;  /* 0x0000000616107211 */ /* 0x000fc600078e10ff */
[----:B------:R1:W5:Y:S01]  /*5560*/  LDG.E.U16 R239, desc[UR10][R152.64] ;  /* 0x0000000a98ef7981 */ /* 0x000362000c1e1500 */
[----:B0-----:R-:W-:-:S04]  /*5570*/  IMAD.WIDE R156, R4, 0x2, R174 ;  /* 0x00000002049c7825 */ /* 0x001fc800078e02ae */
[C---:B-1----:R-:W-:Y:S02]  /*5580*/  IMAD.WIDE R154, R4.reuse, 0x2, R172 ;  /* 0x00000002049a7825 */ /* 0x042fe400078e02ac */
[----:B------:R-:W5:Y:S02]  /*5590*/  LDG.E.U16 R157, desc[UR10][R156.64] ;  /* 0x0000000a9c9d7981 */ /* 0x000f64000c1e1500 */
[----:B------:R-:W-:Y:S02]  /*55a0*/  IMAD.WIDE R152, R4, 0x2, R8 ;  /* 0x0000000204987825 */ /* 0x000fe400078e0208 */
[----:B------:R0:W5:Y:S02]  /*55b0*/  LDG.E.U16 R242, desc[UR10][R154.64] ;  /* 0x0000000a9af27981 */ /* 0x000164000c1e1500 */
[C---:B------:R-:W-:Y:S01]  /*55c0*/  IMAD R20, R22.reuse, 0x8, R6 ;  /* 0x0000000816147824 */ /* 0x040fe200078e0206 */
[----:B------:R-:W-:Y:S01]  /*55d0*/  LEA R22, R22, R6, 0x4 ;  /* 0x0000000616167211 */ /* 0x000fe200078e20ff */
[----:B------:R1:W5:Y:S01]  /*55e0*/  LDG.E.U16 R156, desc[UR10][R152.64] ;  /* 0x0000000a989c7981 */ /* 0x000362000c1e1500 */
[----:B0-----:R-:W-:-:S04]  /*55f0*/  IMAD.WIDE R154, R4, 0x2, R16 ;  /* 0x00000002049a7825 */ /* 0x001fc800078e0210 */
[C---:B-1----:R-:W-:Y:S02]  /*5600*/  IMAD.WIDE R152, R4.reuse, 0x2, R20 ;  /* 0x0000000204987825 */ /* 0x042fe400078e0214 */
[----:B------:R-:W5:Y:S04]  /*5610*/  LDG.E.U16 R155, desc[UR10][R154.64] ;  /* 0x0000000a9a9b7981 */ /* 0x000f68000c1e1500 */
[----:B------:R0:W5:Y:S02]  /*5620*/  LDG.E.U16 R154, desc[UR10][R152.64] ;  /* 0x0000000a989a7981 */ /* 0x000164000c1e1500 */
[----:B0-----:R-:W-:-:S06]  /*5630*/  IMAD.WIDE R152, R4, 0x2, R22 ;  /* 0x0000000204987825 */ /* 0x001fcc00078e0216 */
[----:B------:R0:W5:Y:S01]  /*5640*/  LDG.E.U16 R153, desc[UR10][R152.64] ;  /* 0x0000000a98997981 */ /* 0x000162000c1e1500 */
[----:B------:R-:W-:-:S05]  /*5650*/  IMAD.SHL.U32 R250, R250, 0x100, RZ ;  /* 0x00000100fafa7824 */ /* 0x000fca00078e00ff */
[----:B------:R-:W-:Y:S02]  /*5660*/  LOP3.LUT R243, R243, 0xf00, R250, 0xf8, !PT ;  /* 0x00000f00f3f37812 */ /* 0x000fe400078ef8fa */
[----:B0-----:R-:W-:-:S05]  /*5670*/  SHF.L.U32 R152, R251, 0x1, RZ ;  /* 0x00000001fb987819 */ /* 0x001fca00000006ff */
[----:B------:R-:W-:Y:S02]  /*5680*/  IMAD.IADD R250, R92, 0x1, -R152 ;  /* 0x000000015cfa7824 */ /* 0x000fe400078e0a98 */
[----:B------:R-:W-:Y:S04]  /*5690*/  LDS R92, [R93+0x100] ;  /* 0x000100005d5c7984 */ /* 0x000fe80000000800 */
[----:B------:R-:W-:Y:S01]  /*56a0*/  LDS R93, [R93+0x180] ;  /* 0x000180005d5d7984 */ /* 0x000fe20000000800 */
[----:B------:R-:W-:Y:S01]  /*56b0*/  BAR.SYNC.DEFER_BLOCKING 0x0 ;  /* 0x0000000000007b1d */ /* 0x000fe20000010000 */
[----:B------:R-:W-:-:S05]  /*56c0*/  LOP3.LUT R251, R152, 0x10, RZ, 0x3c, !PT ;  /* 0x0000001098fb7812 */ /* 0x000fca00078e3cff */
[----:B--2---:R0:W-:Y:S02]  /*56d0*/  STS.U16 [R250+0x1800], R166 ;  /* 0x001800a6fa007388 */ /* 0x0041e40000000400 */
[----:B0-----:R-:W0:Y:S02]  /*56e0*/  S2R R166, SR_TID.X ;  /* 0x0000000000a67919 */ /* 0x001e240000002100 */
[----:B------:R0:W-:Y:S04]  /*56f0*/  STS.U16 [R250], R133 ;  /* 0x00000085fa007388 */ /* 0x0001e80000000400 */
[----:B------:R-:W-:Y:S01]  /*5700*/  STS.U16 [R250+0x1000], R167 ;  /* 0x001000a7fa007388 */ /* 0x000fe20000000400 */
[----:B------:R-:W-:Y:S02]  /*5710*/  LOP3.LUT R147, R243, R147, RZ, 0x3c, !PT ;  /* 0x00000093f3937212 */ /* 0x000fe400078e3cff */
[----:B0-----:R-:W-:Y:S01]  /*5720*/  SHF.L.U32 R133, R166, 0x8, RZ ;  /* 0x00000008a6857819 */ /* 0x001fe200000006ff */
[----:B---3--:R-:W-:Y:S04]  /*5730*/  STS.U16 [R250+0x2000], R169 ;  /* 0x002000a9fa007388 */ /* 0x008fe80000000400 */
[----:B----4-:R-:W-:Y:S01]  /*5740*/  STS.U16 [R250+0x2800], R171 ;  /* 0x002800abfa007388 */ /* 0x010fe20000000400 */
[----:B------:R-:W-:Y:S01]  /*5750*/  VIADD R147, R147, UR8 ;  /* 0x0000000893937c36 */ /* 0x000fe20008000000 */
[----:B------:R-:W-:-:S02]  /*5760*/  F2FP.F16.F32.PACK_AB R112, R113, R112 ;  /* 0x000000707170723e */ /* 0x000fc400000000ff */
[----:B------:R-:W-:Y:S02]  /*5770*/  F2FP.F16.F32.PACK_AB R114, R115, R114 ;  /* 0x000000727372723e */ /* 0x000fe400000000ff */
[----:B------:R-:W-:Y:S02]  /*5780*/  F2FP.F16.F32.PACK_AB R116, R117, R116 ;  /* 0x000000747574723e */ /* 0x000fe400000000ff */
[----:B------:R-:W-:Y:S02]  /*5790*/  F2FP.F16.F32.PACK_AB R118, R119, R118 ;  /* 0x000000767776723e */ /* 0x000fe400000000ff */
[----:B------:R-:W-:Y:S02]  /*57a0*/  F2FP.F16.F32.PACK_AB R113, R121, R120 ;  /* 0x000000787971723e */ /* 0x000fe400000000ff */
[----:B------:R-:W-:Y:S02]  /*57b0*/  F2FP.F16.F32.PACK_AB R115, R123, R122 ;  /* 0x0000007a7b73723e */ /* 0x000fe400000000ff */
[----:B------:R-:W-:Y:S01]  /*57c0*/  F2FP.F16.F32.PACK_AB R117, R126, R124 ;  /* 0x0000007c7e75723e */ /* 0x000fe200000000ff */
[----:B-----5:R-:W-:Y:S01]  /*57d0*/  STS.U16 [R250+0x3000], R217 ;  /* 0x003000d9fa007388 */ /* 0x020fe20000000400 */
[----:B------:R-:W-:-:S03]  /*57e0*/  F2FP.F16.F32.PACK_AB R119, R125, R127 ;  /* 0x0000007f7d77723e */ /* 0x000fc600000000ff */
[----:B------:R-:W-:Y:S04]  /*57f0*/  STS.U16 [R250+0x3800], R231 ;  /* 0x003800e7fa007388 */ /* 0x000fe80000000400 */
[----:B------:R0:W-:Y:S04]  /*5800*/  STS.U16 [R250+0x800], R153 ;  /* 0x00080099fa007388 */ /* 0x0001e80000000400 */
[----:B------:R-:W-:Y:S01]  /*5810*/  STS.U16 [R251+UR8+0x100], R151 ;  /* 0x00010097fb007988 */ /* 0x000fe20008000408 */
[----:B0-----:R-:W-:-:S03]  /*5820*/  LOP3.LUT R153, R152, 0x20, RZ, 0x3c, !PT ;  /* 0x0000002098997812 */ /* 0x001fc600078e3cff */
[----:B------:R0:W-:Y:S04]  /*5830*/  STS.U16 [R251+UR8+0x900], R134 ;  /* 0x00090086fb007988 */ /* 0x0001e80008000408 */
[----:B------:R-:W-:Y:S04]  /*5840*/  STS.U16 [R251+UR8+0x1100], R165 ;  /* 0x001100a5fb007988 */ /* 0x000fe80008000408 */
[----:B------:R-:W-:Y:S01]  /*5850*/  STS.U16 [R251+UR8+0x1900], R164 ;  /* 0x001900a4fb007988 */ /* 0x000fe20008000408 */
[----:B0-----:R-:W-:-:S03]  /*5860*/  LOP3.LUT R134, R166, 0x60, RZ, 0xc0, !PT ;  /* 0x00000060a6867812 */ /* 0x001fc600078ec0ff */
[----:B------:R-:W-:Y:S04]  /*5870*/  STS.U16 [R251+UR8+0x2100], R170 ;  /* 0x002100aafb007988 */ /* 0x000fe80008000408 */
[----:B------:R-:W-:Y:S04]  /*5880*/  STS.U16 [R251+UR8+0x2900], R182 ;  /* 0x002900b6fb007988 */ /* 0x000fe80008000408 */
[----:B------:R-:W-:Y:S04]  /*5890*/  STS.U16 [R251+UR8+0x3100], R222 ;  /* 0x003100defb007988 */ /* 0x000fe80008000408 */
[----:B------:R-:W-:Y:S04]  /*58a0*/  STS.U16 [R251+UR8+0x3900], R236 ;  /* 0x003900ecfb007988 */ /* 0x000fe80008000408 */
[----:B------:R0:W-:Y:S04]  /*58b0*/  STS.U16 [R153+UR8+0x1200], R149 ;  /* 0x0012009599007988 */ /* 0x0001e80008000408 */
[----:B------:R1:W-:Y:S01]  /*58c0*/  STS.U16 [R153+UR8+0x1a00], R148 ;  /* 0x001a009499007988 */ /* 0x0003e20008000408 */
[----:B0-----:R-:W-:-:S04]  /*58d0*/  LOP3.LUT R149, R166, 0x7, RZ, 0xc0, !PT ;  /* 0x00000007a6957812 */ /* 0x001fc800078ec0ff */
[C---:B------:R-:W-:Y:S01]  /*58e0*/  LEA R134, R149.reuse, R134, 0x2 ;  /* 0x0000008695867211 */ /* 0x040fe200078e10ff */
[----:B------:R-:W-:Y:S02]  /*58f0*/  IMAD.SHL.U32 R149, R149, 0x10, RZ ;  /* 0x0000001095957824 */ /* 0x000fe400078e00ff */
[----:B-1----:R-:W-:-:S03]  /*5900*/  IMAD.SHL.U32 R148, R166, 0x2, RZ ;  /* 0x00000002a6947824 */ /* 0x002fc600078e00ff */
[C---:B------:R-:W-:Y:S02]  /*5910*/  LOP3.LUT R133, R149.reuse, 0xf00, R133, 0xf8, !PT ;  /* 0x00000f0095857812 */ /* 0x040fe400078ef885 */
[----:B------:R-:W-:Y:S02]  /*5920*/  LOP3.LUT R149, R149, 0x30, R148, 0x78, !PT ;  /* 0x0000003095957812 */ /* 0x000fe400078e7894 */
[C---:B------:R-:W-:Y:S01]  /*5930*/  LOP3.LUT R148, R152.reuse, 0x30, RZ, 0x3c, !PT ;  /* 0x0000003098947812 */ /* 0x040fe200078e3cff */
[----:B------:R-:W-:Y:S04]  /*5940*/  STS.U16 [R153+UR8+0x200], R155 ;  /* 0x0002009b99007988 */ /* 0x000fe80008000408 */
[----:B------:R-:W-:Y:S04]  /*5950*/  STS.U16 [R153+UR8+0xa00], R150 ;  /* 0x000a009699007988 */ /* 0x000fe80008000408 */
[----:B------:R-:W-:Y:S04]  /*5960*/  STS.U16 [R153+UR8+0x2200], R160 ;  /* 0x002200a099007988 */ /* 0x000fe80008000408 */
[----:B------:R-:W-:Y:S04]  /*5970*/  STS.U16 [R153+UR8+0x2a00], R183 ;  /* 0x002a00b799007988 */ /* 0x000fe80008000408 */
[----:B------:R-:W-:Y:S04]  /*5980*/  STS.U16 [R153+UR8+0x3200], R224 ;  /* 0x003200e099007988 */ /* 0x000fe80008000408 */
[----:B------:R-:W-:Y:S04]  /*5990*/  STS.U16 [R153+UR8+0x3a00], R237 ;  /* 0x003a00ed99007988 */ /* 0x000fe80008000408 */
[----:B------:R0:W-:Y:S04]  /*59a0*/  STS.U16 [R148+UR8+0x300], R100 ;  /* 0x0003006494007988 */ /* 0x0001e80008000408 */
[----:B------:R1:W-:Y:S01]  /*59b0*/  STS.U16 [R148+UR8+0xb00], R102 ;  /* 0x000b006694007988 */ /* 0x0003e20008000408 */
[----:B0-----:R-:W-:-:S03]  /*59c0*/  LOP3.LUT R100, R152, 0x40, RZ, 0x3c, !PT ;  /* 0x0000004098647812 */ /* 0x001fc600078e3cff */
[----:B------:R0:W-:Y:S01]  /*59d0*/  STS.U16 [R148+UR8+0x1300], R130 ;  /* 0x0013008294007988 */ /* 0x0001e20008000408 */
[----:B-1----:R-:W-:-:S03]  /*59e0*/  LOP3.LUT R102, R152, 0x50, RZ, 0x3c, !PT ;  /* 0x0000005098667812 */ /* 0x002fc600078e3cff */
[----:B------:R-:W-:Y:S04]  /*59f0*/  STS.U16 [R148+UR8+0x1b00], R146 ;  /* 0x001b009294007988 */ /* 0x000fe80008000408 */
[----:B------:R-:W-:Y:S04]  /*5a00*/  STS.U16 [R148+UR8+0x2300], R162 ;  /* 0x002300a294007988 */ /* 0x000fe80008000408 */
[----:B------:R-:W-:Y:S04]  /*5a10*/  STS.U16 [R148+UR8+0x2b00], R208 ;  /* 0x002b00d094007988 */ /* 0x000fe80008000408 */
[----:B------:R-:W-:Y:S04]  /*5a20*/  STS.U16 [R148+UR8+0x3300], R223 ;  /* 0x003300df94007988 */ /* 0x000fe80008000408 */
        /* <DEDUP_REMOVED lines=9> */
[----:B------:R0:W-:Y:S01]  /*5ac0*/  STS.U16 [R100+UR8+0x3c00], R239 ;  /* 0x003c00ef64007988 */ /* 0x0001e20008000408 */
[----:B------:R-:W-:-:S03]  /*5ad0*/  LOP3.LUT R152, R152, 0x70, RZ, 0x3c, !PT ;  /* 0x0000007098987812 */ /* 0x000fc600078e3cff */
        /* <DEDUP_REMOVED lines=8> */
[----:B0-----:R-:W-:-:S03]  /*5b60*/  F2FP.F16.F32.PACK_AB R100, R95, R94 ;  /* 0x0000005e5f64723e */ /* 0x001fc600000000ff */
[----:B------:R-:W-:Y:S01]  /*5b70*/  STS.U16 [R130+UR8+0x600], R138 ;  /* 0x0006008a82007988 */ /* 0x000fe20008000408 */
[----:B-1----:R-:W-:Y:S02]  /*5b80*/  F2FP.F16.F32.PACK_AB R102, R97, R96 ;  /* 0x000000606166723e */ /* 0x002fe400000000ff */
[----:B------:R-:W-:Y:S02]  /*5b90*/  F2FP.F16.F32.PACK_AB R96, R99, R98 ;  /* 0x000000626360723e */ /* 0x000fe400000000ff */
[----:B------:R-:W-:Y:S02]  /*5ba0*/  F2FP.F16.F32.PACK_AB R98, R103, R101 ;  /* 0x000000656762723e */ /* 0x000fe400000000ff */
[----:B------:R-:W-:Y:S02]  /*5bb0*/  F2FP.F16.F32.PACK_AB R101, R105, R104 ;  /* 0x000000686965723e */ /* 0x000fe400000000ff */
[----:B------:R-:W-:Y:S02]  /*5bc0*/  F2FP.F16.F32.PACK_AB R103, R107, R106 ;  /* 0x0000006a6b67723e */ /* 0x000fe400000000ff */
[----:B------:R-:W-:-:S02]  /*5bd0*/  F2FP.F16.F32.PACK_AB R97, R109, R108 ;  /* 0x0000006c6d61723e */ /* 0x000fc400000000ff */
[----:B------:R-:W-:Y:S01]  /*5be0*/  F2FP.F16.F32.PACK_AB R99, R111, R110 ;  /* 0x0000006e6f63723e */ /* 0x000fe200000000ff */
        /* <DEDUP_REMOVED lines=8> */
[----:B------:R0:W-:Y:S04]  /*5c70*/  STS.U16 [R152+UR8+0xf00], R132 ;  /* 0x000f008498007988 */ /* 0x0001e80008000408 */
[----:B------:R-:W-:Y:S04]  /*5c80*/  STS.U16 [R152+UR8+0x1700], R131 ;  /* 0x0017008398007988 */ /* 0x000fe80008000408 */
[----:B------:R-:W-:Y:S04]  /*5c90*/  STS.U16 [R152+UR8+0x1f00], R168 ;  /* 0x001f00a898007988 */ /* 0x000fe80008000408 */
[----:B------:R-:W-:Y:S04]  /*5ca0*/  STS.U16 [R152+UR8+0x2700], R159 ;  /* 0x0027009f98007988 */ /* 0x000fe80008000408 */
[----:B------:R-:W-:Y:S04]  /*5cb0*/  STS.U16 [R152+UR8+0x2f00], R216 ;  /* 0x002f00d898007988 */ /* 0x000fe80008000408 */
[----:B------:R-:W-:Y:S04]  /*5cc0*/  STS.U16 [R152+UR8+0x3700], R230 ;  /* 0x003700e698007988 */ /* 0x000fe80008000408 */
[----:B------:R-:W-:Y:S04]  /*5cd0*/  STS.U16 [R152+UR8+0x3f00], R156 ;  /* 0x003f009c98007988 */ /* 0x000fe80008000408 */
[----:B------:R-:W-:Y:S04]  /*5ce0*/  STSM.16.M88.4 [R147+0x4000], R100 ;  /* 0x0040006493007844 */ /* 0x000fe80000000200 */
[----:B------:R-:W-:Y:S04]  /*5cf0*/  STSM.16.M88.4 [R147+0x4080], R96 ;  /* 0x0040806093007844 */ /* 0x000fe80000000200 */
[----:B------:R-:W-:Y:S04]  /*5d00*/  STSM.16.M88.4 [R147+0x5000], R112 ;  /* 0x0050007093007844 */ /* 0x000fe80000000200 */
[----:B------:R-:W-:Y:S01]  /*5d10*/  STSM.16.M88.4 [R147+0x5080], R116 ;  /* 0x0050807493007844 */ /* 0x000fe20000000200 */
[----:B------:R-:W-:Y:S01]  /*5d20*/  LOP3.LUT R133, R133, 0x10, R166, 0x78, !PT ;  /* 0x0000001085857812 */ /* 0x000fe200078e78a6 */
[----:B------:R-:W-:Y:S01]  /*5d30*/  BAR.SYNC.DEFER_BLOCKING 0x0 ;  /* 0x0000000000007b1d */ /* 0x000fe20000010000 */
[----:B------:R-:W-:Y:S01]  /*5d40*/  LEA R134, R134, R149, 0x6 ;  /* 0x0000009586867211 */ /* 0x000fe200078e30ff */
[----:B------:R-:W-:Y:S01]  /*5d50*/  FADD R94, -R90, R5 ;  /* 0x000000055a5e7221 */ /* 0x000fe20000000100 */
[----:B------:R-:W-:-:S03]  /*5d60*/  FADD R95, -R91, R2 ;  /* 0x000000025b5f7221 */ /* 0x000fc60000000100 */
[----:B------:R-:W-:Y:S01]  /*5d70*/  FMUL R94, R94, 1.4426950216293334961 ;  /* 0x3fb8aa3b5e5e7820 */ /* 0x000fe20000400000 */
[----:B------:R-:W-:Y:S01]  /*5d80*/  FMUL R95, R95, 1.4426950216293334961 ;  /* 0x3fb8aa3b5f5f7820 */ /* 0x000fe20000400000 */
[----:B0-----:R-:W-:Y:S01]  /*5d90*/  LOP3.LUT R132, R133, 0x20, RZ, 0x3c, !PT ;  /* 0x0000002085847812 */ /* 0x001fe200078e3cff */
[----:B------:R-:W-:Y:S04]  /*5da0*/  LDSM.16.M88.4 R116, [R133+UR8+0x4000] ;  /* 0x004000088574783b */ /* 0x000fe80008000200 */
[----:B------:R-:W0:Y:S04]  /*5db0*/  LDSM.16.M88.4 R96, [R134+UR8] ;  /* 0x000000088660783b */ /* 0x000e280008000200 */
[----:B------:R-:W1:Y:S04]  /*5dc0*/  LDSM.16.M88.4 R100, [R134+UR8+0x2000] ;  /* 0x002000088664783b */ /* 0x000e680008000200 */
[----:B------:R-:W2:Y:S01]  /*5dd0*/  LDSM.16.M88.4 R104, [R133+UR8+0x5000] ;  /* 0x005000088568783b */ /* 0x000ea20008000200 */
[----:B------:R-:W3:Y:S03]  /*5de0*/  MUFU.EX2 R94, R94 ;  /* 0x0000005e005e7308 */ /* 0x000ee60000000800 */
[----:B------:R-:W-:Y:S04]  /*5df0*/  LDSM.16.M88.4 R112, [R132+UR8+0x5000] ;  /* 0x005000088470783b */ /* 0x000fe80008000200 */
[----:B------:R-:W4:Y:S01]  /*5e00*/  LDSM.16.M88.4 R108, [R132+UR8+0x4000] ;  /* 0x00400008846c783b */ /* 0x000f220008000200 */
[----:B------:R-:W5:Y:S01]  /*5e10*/  MUFU.EX2 R95, R95 ;  /* 0x0000005f005f7308 */ /* 0x000f620000000800 */
[C---:B------:R-:W-:Y:S01]  /*5e20*/  FMUL R84, R128.reuse, R84 ;  /* 0x0000005480547220 */ /* 0x040fe20000400000 */
[C---:B------:R-:W-:Y:S01]  /*5e30*/  FMUL R85, R128.reuse, R85 ;  /* 0x0000005580557220 */ /* 0x040fe20000400000 */
[C---:B------:R-:W-:Y:S01]  /*5e40*/  FMUL R86, R129.reuse, R86 ;  /* 0x0000005681567220 */ /* 0x040fe20000400000 */
[C---:B------:R-:W-:Y:S01]  /*5e50*/  FMUL R87, R129.reuse, R87 ;  /* 0x0000005781577220 */ /* 0x040fe20000400000 */
[C---:B------:R-:W-:Y:S01]  /*5e60*/  FMUL R80, R128.reuse, R80 ;  /* 0x0000005080507220 */ /* 0x040fe20000400000 */
[----:B------:R-:W-:Y:S01]  /*5e70*/  FMUL R81, R128, R81 ;  /* 0x0000005180517220 */ /* 0x000fe20000400000 */
[C---:B------:R-:W-:Y:S01]  /*5e80*/  FMUL R82, R129.reuse, R82 ;  /* 0x0000005281527220 */ /* 0x040fe20000400000 */
[----:B------:R-:W-:Y:S01]  /*5e90*/  FMUL R83, R129, R83 ;  /* 0x0000005381537220 */ /* 0x000fe20000400000 */
[C---:B---3--:R-:W-:Y:S01]  /*5ea0*/  FMUL R76, R94.reuse, R76 ;  /* 0x0000004c5e4c7220 */ /* 0x048fe20000400000 */
[C---:B------:R-:W-:Y:S01]  /*5eb0*/  FMUL R77, R94.reuse, R77 ;  /* 0x0000004d5e4d7220 */ /* 0x040fe20000400000 */
[----:B------:R-:W-:Y:S01]  /*5ec0*/  LOP3.LUT R0, R133, 0x40, RZ, 0x3c, !PT ;  /* 0x0000004085007812 */ /* 0x000fe200078e3cff */
[----:B------:R-:W-:Y:S01]  /*5ed0*/  FMUL R72, R94, R72 ;  /* 0x000000485e487220 */ /* 0x000fe20000400000 */
[----:B------:R-:W-:Y:S01]  /*5ee0*/  LOP3.LUT R2, R134, 0x40, RZ, 0x3c, !PT ;  /* 0x0000004086027812 */ /* 0x000fe200078e3cff */
[----:B------:R-:W-:-:S02]  /*5ef0*/  FMUL R73, R94, R73 ;  /* 0x000000495e497220 */ /* 0x000fc40000400000 */
[----:B------:R-:W-:Y:S01]  /*5f00*/  LDSM.16.M88.4 R128, [R0+UR8+0x5000] ;  /* 0x005000080080783b */ /* 0x000fe20008000200 */
[C---:B-----5:R-:W-:Y:S01]  /*5f10*/  FMUL R78, R95.reuse, R78 ;  /* 0x0000004e5f4e7220 */ /* 0x060fe20000400000 */
[C---:B------:R-:W-:Y:S01]  /*5f20*/  FMUL R79, R95.reuse, R79 ;  /* 0x0000004f5f4f7220 */ /* 0x040fe20000400000 */
[C---:B------:R-:W-:Y:S01]  /*5f30*/  FMUL R74, R95.reuse, R74 ;  /* 0x0000004a5f4a7220 */ /* 0x040fe20000400000 */
[----:B------:R-:W-:Y:S01]  /*5f40*/  FMUL R75, R95, R75 ;  /* 0x0000004b5f4b7220 */ /* 0x000fe20000400000 */
[----:B------:R-:W-:Y:S01]  /*5f50*/  LDSM.16.M88.4 R120, [R2+UR8] ;  /* 0x000000080278783b */ /* 0x000fe20008000200 */
[C---:B0-----:R-:W-:Y:S03]  /*5f60*/  HMMA.16816.F32 R84, R116.reuse, R96, R84 ;  /* 0x000000607454723c */ /* 0x041fe60000001854 */
[----:B------:R-:W-:Y:S05]  /*5f70*/  LDSM.16.M88.4 R124, [R2+UR8+0x2000] ;  /* 0x00200008027c783b */ /* 0x000fea0008000200 */
[----:B-1----:R-:W-:Y:S01]  /*5f80*/  HMMA.16816.F32 R80, R116, R100, R80 ;  /* 0x000000647450723c */ /* 0x002fe20000001850 */
[----:B------:R-:W0:Y:S07]  /*5f90*/  LDSM.16.M88.4 R116, [R0+UR8+0x4000] ;  /* 0x004000080074783b */ /* 0x000e2e0008000200 */
[C---:B--2---:R-:W-:Y:S08]  /*5fa0*/  HMMA.16816.F32 R76, R104.reuse, R96, R76 ;  /* 0x00000060684c723c */ /* 0x044ff0000000184c */
[----:B------:R-:W-:Y:S01]  /*5fb0*/  HMMA.16816.F32 R72, R104, R100, R72 ;  /* 0x000000646848723c */ /* 0x000fe20000001848 */
[----:B------:R-:W-:-:S07]  /*5fc0*/  LOP3.LUT R5, R133, 0x60, RZ, 0x3c, !PT ;  /* 0x0000006085057812 */ /* 0x000fce00078e3cff */
[-C--:B----4-:R-:W-:Y:S08]  /*5fd0*/  HMMA.16816.F32 R84, R108, R98.reuse, R84 ;  /* 0x000000626c54723c */ /* 0x090ff00000001854 */
[----:B------:R-:W-:Y:S01]  /*5fe0*/  HMMA.16816.F32 R104, R112, R98, R76 ;  /* 0x000000627068723c */ /* 0x000fe2000000184c */
[----:B------:R-:W1:Y:S04]  /*5ff0*/  LDSM.16.M88.4 R76, [R5+UR8+0x4000] ;  /* 0x00400008054c783b */ /* 0x000e680008000200 */
[----:B------:R-:W2:Y:S03]  /*6000*/  LDSM.16.M88.4 R96, [R5+UR8+0x5000] ;  /* 0x005000080560783b */ /* 0x000ea60008000200 */
[-C--:B------:R-:W-:Y:S01]  /*6010*/  HMMA.16816.F32 R80, R108, R102.reuse, R80 ;  /* 0x000000666c50723c */ /* 0x080fe20000001850 */
[----:B------:R-:W-:Y:S07]  /*6020*/  LDSM.16.M88.4 R108, [R134+UR8+0x80] ;  /* 0x00008008866c783b */ /* 0x000fee0008000200 */
[----:B------:R-:W-:Y:S01]  /*6030*/  HMMA.16816.F32 R72, R112, R102, R72 ;  /* 0x000000667048723c */ /* 0x000fe20000001848 */
[----:B------:R-:W3:Y:S04]  /*6040*/  LDSM.16.M88.4 R100, [R133+UR8+0x4080] ;  /* 0x004080088564783b */ /* 0x000ee80008000200 */
[----:B------:R-:W4:Y:S03]  /*6050*/  LDSM.16.M88.4 R112, [R134+UR8+0x2080] ;  /* 0x002080088670783b */ /* 0x000f260008000200 */
[C---:B0-----:R-:W-:Y:S08]  /*6060*/  HMMA.16816.F32 R84, R116.reuse, R120, R84 ;  /* 0x000000787454723c */ /* 0x041ff00000001854 */
[----:B------:R-:W-:Y:S01]  /*6070*/  HMMA.16816.F32 R80, R116, R124, R80 ;  /* 0x0000007c7450723c */ /* 0x000fe20000001850 */
[----:B------:R-:W0:Y:S07]  /*6080*/  LDSM.16.M88.4 R116, [R133+UR8+0x5080] ;  /* 0x005080088574783b */ /* 0x000e2e0008000200 */
[C---:B------:R-:W-:Y:S08]  /*6090*/  HMMA.16816.F32 R104, R128.reuse, R120, R104 ;  /* 0x000000788068723c */ /* 0x040ff00000001868 */
[----:B------:R-:W-:Y:S01]  /*60a0*/  HMMA.16816.F32 R72, R128, R124, R72 ;  /* 0x0000007c8048723c */ /* 0x000fe20000001848 */
[----:B------:R-:W-:Y:S07]  /*60b0*/  LDSM.16.M88.4 R128, [R0+UR8+0x5080] ;  /* 0x005080080080783b */ /* 0x000fee0008000200 */
[C---:B-1----:R-:W-:Y:S08]  /*60c0*/  HMMA.16816.F32 R84, R76.reuse, R122, R84 ;  /* 0x0000007a4c54723c */ /* 0x042ff00000001854 */
[----:B------:R-:W-:Y:S01]  /*60d0*/  HMMA.16816.F32 R80, R76, R126, R80 ;  /* 0x0000007e4c50723c */ /* 0x000fe20000001850 */
[----:B------:R-:W-:Y:S07]  /*60e0*/  LDSM.16.M88.4 R76, [R132+UR8+0x5080] ;  /* 0x00508008844c783b */ /* 0x000fee0008000200 */
[C---:B--2---:R-:W-:Y:S01]  /*60f0*/  HMMA.16816.F32 R120, R96.reuse, R122, R104 ;  /* 0x0000007a6078723c */ /* 0x044fe20000001868 */
[----:B------:R-:W1:Y:S07]  /*6100*/  LDSM.16.M88.4 R104, [R132+UR8+0x4080] ;  /* 0x004080088468783b */ /* 0x000e6e0008000200 */
[----:B------:R-:W-:Y:S01]  /*6110*/  HMMA.16816.F32 R72, R96, R126, R72 ;  /* 0x0000007e6048723c */ /* 0x000fe20000001848 */
[----:B------:R2:W-:Y:S04]  /*6120*/  LDSM.16.M88.4 R124, [R0+UR8+0x4080] ;  /* 0x00408008007c783b */ /* 0x0005e80008000200 */
[----:B------:R-:W5:Y:S03]  /*6130*/  LDSM.16.M88.4 R96, [R2+UR8+0x80] ;  /* 0x000080080260783b */ /* 0x000f660008000200 */
[C---:B---3--:R-:W-:Y:S01]  /*6140*/  HMMA.16816.F32 R84, R100.reuse, R108, R84 ;  /* 0x0000006c6454723c */ /* 0x048fe20000001854 */
[----:B--2---:R-:W2:Y:S07]  /*6150*/  LDC R0, c[0x0][0x3c4] ;  /* 0x0000f100ff007b82 */ /* 0x004eae0000000800 */
[----:B----4-:R-:W-:Y:S01]  /*6160*/  HMMA.16816.F32 R80, R100, R112, R80 ;  /* 0x000000706450723c */ /* 0x010fe20000001850 */
[----:B------:R3:W4:Y:S07]  /*6170*/  LDSM.16.M88.4 R100, [R2+UR8+0x2080] ;  /* 0x002080080264783b */ /* 0x00072e0008000200 */
[C---:B0-----:R-:W-:Y:S01]  /*6180*/  HMMA.16816.F32 R120, R116.reuse, R108, R120 ;  /* 0x0000006c7478723c */ /* 0x041fe20000001878 */
[----:B---3--:R-:W0:Y:S07]  /*6190*/  LDC R2, c[0x0][0x3d4] ;  /* 0x0000f500ff027b82 */ /* 0x008e2e0000000800 */
[----:B------:R-:W-:Y:S08]  /*61a0*/  HMMA.16816.F32 R72, R116, R112, R72 ;  /* 0x000000707448723c */ /* 0x000ff00000001848 */
[C---:B-1----:R-:W-:Y:S08]  /*61b0*/  HMMA.16816.F32 R84, R104.reuse, R110, R84 ;  /* 0x0000006e6854723c */ /* 0x042ff00000001854 */
[----:B------:R-:W-:Y:S01]  /*61c0*/  HMMA.16816.F32 R80, R104, R114, R80 ;  /* 0x000000726850723c */ /* 0x000fe20000001850 */
[----:B------:R-:W-:Y:S07]  /*61d0*/  LDSM.16.M88.4 R104, [R5+UR8+0x5080] ;  /* 0x005080080568783b */ /* 0x000fee0008000200 */
[C---:B------:R-:W-:Y:S01]  /*61e0*/  HMMA.16816.F32 R120, R76.reuse, R110, R120 ;  /* 0x0000006e4c78723c */ /* 0x040fe20000001878 */
[----:B------:R-:W1:Y:S07]  /*61f0*/  LDSM.16.M88.4 R108, [R5+UR8+0x4080] ;  /* 0x00408008056c783b */ /* 0x000e6e0008000200 */
[----:B------:R-:W-:Y:S08]  /*6200*/  HMMA.16816.F32 R72, R76, R114, R72 ;  /* 0x000000724c48723c */ /* 0x000ff00000001848 */
[C---:B-----5:R-:W-:Y:S08]  /*6210*/  HMMA.16816.F32 R84, R124.reuse, R96, R84 ;  /* 0x000000607c54723c */ /* 0x060ff00000001854 */
[----:B----4-:R-:W-:Y:S08]  /*6220*/  HMMA.16816.F32 R80, R124, R100, R80 ;  /* 0x000000647c50723c */ /* 0x010ff00000001850 */
[C---:B------:R-:W-:Y:S08]  /*6230*/  HMMA.16816.F32 R120, R128.reuse, R96, R120 ;  /* 0x000000608078723c */ /* 0x040ff00000001878 */
[----:B------:R-:W-:Y:S01]  /*6240*/  HMMA.16816.F32 R72, R128, R100, R72 ;  /* 0x000000648048723c */ /* 0x000fe20000001848 */
[----:B------:R-:W-:-:S07]  /*6250*/  UIADD3 UR4, UPT, UPT, UR4, 0x80, URZ ;  /* 0x0000008004047890 */ /* 0x000fce000fffe0ff */
[----:B-1----:R-:W-:Y:S01]  /*6260*/  HMMA.16816.F32 R84, R108, R98, R84 ;  /* 0x000000626c54723c */ /* 0x002fe20000001854 */
[----:B------:R-:W-:-:S07]  /*6270*/  UISETP.GE.AND UP0, UPT, UR4, UR12, UPT ;  /* 0x0000000c0400728c */ /* 0x000fce000bf06270 */
[----:B------:R-:W-:Y:S08]  /*6280*/  HMMA.16816.F32 R80, R108, R102, R80 ;  /* 0x000000666c50723c */ /* 0x000ff00000001850 */
[C---:B------:R-:W-:Y:S08]  /*6290*/  HMMA.16816.F32 R76, R104.reuse, R98, R120 ;  /* 0x00000062684c723c */ /* 0x040ff00000001878 */
[----:B------:R-:W-:Y:S01]  /*62a0*/  HMMA.16816.F32 R72, R104, R102, R72 ;  /* 0x000000666848723c */ /* 0x000fe20000001848 */
[----:B------:R-:W-:Y:S01]  /*62b0*/  FFMA2 R92, R178.F32x2.HI_LO, R94.F32x2.HI_LO, R92.F32x2.HI_LO ;  /* 0x0000005eb25c7249 */ /* 0x000fe2000000005c */
[----:B0-----:R-:W-:Y:S01]  /*62c0*/  LEA R4, R2, R4, 0x7 ;  /* 0x0000000402047211 */ /* 0x001fe200078e38ff */
[----:B--2---:R-:W-:Y:S01]  /*62d0*/  IMAD R3, R0, 0x80, R3 ;  /* 0x0000008000037824 */ /* 0x004fe200078e0203 */
[----:B------:R-:W-:Y:S01]  /*62e0*/  MOV R0, R88 ;  /* 0x0000005800007202 */ /* 0x000fe20000000f00 */
[----:B------:R-:W-:Y:S01]  /*62f0*/  IMAD.MOV.U32 R182, RZ, RZ, R89 ;  /* 0x000000ffffb67224 */ /* 0x000fe200078e0059 */
[----:B------:R-:W-:Y:S01]  /*6300*/  MOV R5, R90 ;  /* 0x0000005a00057202 */ /* 0x000fe20000000f00 */
[----:B------:R-:W-:Y:S01]  /*6310*/  IMAD.MOV.U32 R2, RZ, RZ, R91 ;  /* 0x000000ffff027224 */ /* 0x000fe200078e005b */
[----:B------:R-:W-:Y:S01]  /*6320*/  MOV R178, R92 ;  /* 0x0000005c00b27202 */ /* 0x000fe20000000f00 */
[----:B------:R-:W-:Y:S01]  /*6330*/  IMAD.MOV.U32 R179, RZ, RZ, R93 ;  /* 0x000000ffffb37224 */ /* 0x000fe200078e005d */
[----:B------:R-:W-:Y:S10]  /*6340*/  BRA.U !UP0, `(.L_x_1) ;  /* 0xffffffc5086c7547 */ /* 0x000ff4000b83ffff */
.L_x_0:
[----:B------:R-:W0:Y:S01]  /*6350*/  S2R R35, SR_TID.X ;  /* 0x0000000000237919 */ /* 0x000e220000002100 */
[C---:B------:R-:W-:Y:S01]  /*6360*/  FSETP.GEU.AND P6, PT, R181.reuse, 1.175494350822287508e-38, PT ;  /* 0x00800000b500780b */ /* 0x040fe20003fce000 */
[----:B------:R-:W1:Y:S01]  /*6370*/  LDCU.64 UR4, c[0x0][0x3e0] ;  /* 0x00007c00ff0477ac */ /* 0x000e620008000a00 */
[C---:B------:R-:W-:Y:S02]  /*6380*/  FSETP.GT.AND P3, PT, |R180|.reuse, 8.50705917302346158658e+37, PT ;  /* 0x7e800000b400780b */ /* 0x040fe40003f64200 */
[C---:B------:R-:W-:Y:S02]  /*6390*/  FSETP.GT.AND P4, PT, |R181|.reuse, 8.50705917302346158658e+37, PT ;  /* 0x7e800000b500780b */ /* 0x040fe40003f84200 */
[C---:B------:R-:W-:Y:S02]  /*63a0*/  FSETP.GEU.AND P2, PT, |R180|.reuse, 1.175494350822287508e-38, PT ;  /* 0x00800000b400780b */ /* 0x040fe40003f4e200 */
[----:B------:R-:W-:Y:S02]  /*63b0*/  FSETP.GEU.AND P5, PT, |R181|, 1.175494350822287508e-38, PT ;  /* 0x00800000b500780b */ /* 0x000fe40003fae200 */
[----:B------:R-:W-:-:S05]  /*63c0*/  FSETP.GEU.AND P1, PT, R180, 1.175494350822287508e-38, PT ;  /* 0x00800000b400780b */ /* 0x000fca0003f2e000 */
[----:B------:R-:W-:Y:S01]  /*63d0*/  @P3 FMUL R81, R81, 0.25 ;  /* 0x3e80000051513820 */ /* 0x000fe20000400000 */
[----:B------:R-:W-:Y:S01]  /*63e0*/  @P3 FMUL R80, R80, 0.25 ;  /* 0x3e80000050503820 */ /* 0x000fe20000400000 */
[----:B------:R-:W-:Y:S01]  /*63f0*/  @P4 FMUL R83, R83, 0.25 ;  /* 0x3e80000053534820 */ /* 0x000fe20000400000 */
[----:B------:R-:W-:Y:S01]  /*6400*/  @P4 FMUL R82, R82, 0.25 ;  /* 0x3e80000052524820 */ /* 0x000fe20000400000 */
[----:B------:R-:W-:Y:S01]  /*6410*/  @P4 FMUL R87, R87, 0.25 ;  /* 0x3e80000057574820 */ /* 0x000fe20000400000 */
[----:B------:R-:W-:Y:S01]  /*6420*/  @P4 FMUL R86, R86, 0.25 ;  /* 0x3e80000056564820 */ /* 0x000fe20000400000 */
[----:B------:R-:W-:Y:S01]  /*6430*/  @!P5 FMUL R83, R83, 16777216 ;  /* 0x4b8000005353d820 */ /* 0x000fe20000400000 */
[----:B------:R-:W-:Y:S01]  /*6440*/  @!P5 FMUL R82, R82, 16777216 ;  /* 0x4b8000005252d820 */ /* 0x000fe20000400000 */
[----:B------:R-:W-:Y:S01]  /*6450*/  @!P5 FMUL R87, R87, 16777216 ;  /* 0x4b8000005757d820 */ /* 0x000fe20000400000 */
[----:B------:R-:W-:Y:S01]  /*6460*/  @!P5 FMUL R86, R86, 16777216 ;  /* 0x4b8000005656d820 */ /* 0x000fe20000400000 */
[----:B------:R-:W-:Y:S01]  /*6470*/  @P3 FMUL R85, R85, 0.25 ;  /* 0x3e80000055553820 */ /* 0x000fe20000400000 */
[----:B------:R-:W-:Y:S01]  /*6480*/  @P3 FMUL R84, R84, 0.25 ;  /* 0x3e80000054543820 */ /* 0x000fe20000400000 */
[----:B------:R-:W-:Y:S01]  /*6490*/  @!P2 FMUL R81, R81, 16777216 ;  /* 0x4b8000005151a820 */ /* 0x000fe20000400000 */
[----:B------:R-:W-:Y:S01]  /*64a0*/  @!P2 FMUL R80, R80, 16777216 ;  /* 0x4b8000005050a820 */ /* 0x000fe20000400000 */
[----:B------:R-:W-:Y:S01]  /*64b0*/  @!P2 FMUL R85, R85, 16777216 ;  /* 0x4b8000005555a820 */ /* 0x000fe20000400000 */
[----:B------:R-:W-:Y:S01]  /*64c0*/  @!P2 FMUL R84, R84, 16777216 ;  /* 0x4b8000005454a820 */ /* 0x000fe20000400000 */
[----:B0-----:R-:W-:Y:S01]  /*64d0*/  SHF.R.S32.HI R2, RZ, 0x3, R35 ;  /* 0x00000003ff027819 */ /* 0x001fe20000011423 */
[----:B-1----:R-:W-:Y:S01]  /*64e0*/  UIMAD UR4, UR9, UR4, URZ ;  /* 0x00000004090472a4 */ /* 0x002fe2000f8e02ff */
[----:B------:R-:W-:-:S02]  /*64f0*/  SHF.L.U32 R0, R35, 0x1, RZ ;  /* 0x0000000123007819 */ /* 0x000fc400000006ff */
[----:B------:R-:W-:Y:S01]  /*6500*/  SGXT R2, R2, 0x1 ;  /* 0x000000010202781a */ /* 0x000fe20000000200 */
[----:B------:R-:W-:Y:S01]  /*6510*/  USHF.L.U32 UR6, UR4, 0x1, URZ ;  /* 0x0000000104067899 */ /* 0x000fe200080006ff */
[----:B------:R-:W-:Y:S02]  /*6520*/  SHF.R.S32.HI R5, RZ, 0x4, R35 ;  /* 0x00000004ff057819 */ /* 0x000fe40000011423 */
[----:B------:R-:W-:Y:S02]  /*6530*/  LOP3.LUT R4, R2, 0x440, RZ, 0xc0, !PT ;  /* 0x0000044002047812 */ /* 0x000fe400078ec0ff */
[C---:B------:R-:W-:Y:S02]  /*6540*/  LOP3.LUT R3, R35.reuse, 0x60, RZ, 0xc0, !PT ;  /* 0x0000006023037812 */ /* 0x040fe400078ec0ff */
[----:B------:R-:W-:Y:S02]  /*6550*/  LOP3.LUT R0, R0, 0x3c, RZ, 0xc0, !PT ;  /* 0x0000003c00007812 */ /* 0x000fe400078ec0ff */
[----:B------:R-:W-:-:S02]  /*6560*/  SHF.L.U32 R2, R35, 0x6, RZ ;  /* 0x0000000623027819 */ /* 0x000fc400000006ff */
[----:B------:R-:W-:Y:S01]  /*6570*/  LOP3.LUT R7, R35, 0x7, RZ, 0xc0, !PT ;  /* 0x0000000723077812 */ /* 0x000fe200078ec0ff */
[----:B------:R-:W-:Y:S01]  /*6580*/  IMAD R3, R3, 0x8, R0 ;  /* 0x0000000803037824 */ /* 0x000fe200078e0200 */
[----:B------:R-:W-:Y:S01]  /*6590*/  SGXT R5, R5, 0x1 ;  /* 0x000000010505781a */ /* 0x000fe20000000200 */
[----:B------:R-:W-:Y:S01]  /*65a0*/  IMAD.SHL.U32 R0, R35, 0x4, RZ ;  /* 0x0000000423007824 */ /* 0x000fe200078e00ff */
[----:B------:R-:W-:Y:S02]  /*65b0*/  LOP3.LUT R2, R2, 0x40, RZ, 0xc0, !PT ;  /* 0x0000004002027812 */ /* 0x000fe400078ec0ff */
[----:B------:R-:W-:Y:S02]  /*65c0*/  LOP3.LUT R5, R5, 0x804, RZ, 0xc0, !PT ;  /* 0x0000080405057812 */ /* 0x000fe400078ec0ff */
[----:B------:R-:W-:Y:S01]  /*65d0*/  LEA R4, R7, R4, 0x3 ;  /* 0x0000000407047211 */ /* 0x000fe200078e18ff */
[----:B------:R-:W-:Y:S02]  /*65e0*/  IMAD.IADD R29, R2, 0x1, R3 ;  /* 0x00000001021d7824 */ /* 0x000fe400078e0203 */
[----:B------:R-:W-:Y:S01]  /*65f0*/  FMUL R2, R181, 8388608 ;  /* 0x4b000000b5027820 */ /* 0x000fe20000400000 */
[----:B------:R-:W-:-:S02]  /*6600*/  LOP3.LUT R5, R5, 0x80, R0, 0xf8, !PT ;  /* 0x0000008005057812 */ /* 0x000fc400078ef800 */
[--C-:B------:R-:W-:Y:S02]  /*6610*/  LOP3.LUT R4, R4, 0x40, R35.reuse, 0x78, !PT ;  /* 0x0000004004047812 */ /* 0x100fe400078e7823 */
[----:B------:R-:W-:Y:S02]  /*6620*/  SHF.R.U32.HI R3, RZ, 0x1, R35 ;  /* 0x00000001ff037819 */ /* 0x000fe40000011623 */
[----:B------:R-:W-:Y:S01]  /*6630*/  LOP3.LUT R30, R5, R4, RZ, 0xfc, !PT ;  /* 0x00000004051e7212 */ /* 0x000fe200078efcff */
[----:B------:R-:W-:Y:S01]  /*6640*/  BAR.SYNC.DEFER_BLOCKING 0x0 ;  /* 0x0000000000007b1d */ /* 0x000fe20000010000 */
[----:B------:R-:W-:Y:S01]  /*6650*/  FSEL R33, R2, R181, !P6 ;  /* 0x000000b502217208 */ /* 0x000fe20007000000 */
[----:B------:R-:W-:Y:S01]  /*6660*/  @P4 FMUL R181, R181, 0.25 ;  /* 0x3e800000b5b54820 */ /* 0x000fe20000400000 */
[----:B------:R-:W-:Y:S02]  /*6670*/  LOP3.LUT R2, R3, 0xc, RZ, 0xc0, !PT ;  /* 0x0000000c03027812 */ /* 0x000fe400078ec0ff */
[----:B------:R-:W-:Y:S01]  /*6680*/  LEA R5, R7, UR8, 0x4 ;  /* 0x0000000807057c11 */ /* 0x000fe2000f8e20ff */
[----:B------:R-:W-:Y:S01]  /*6690*/  @!P5 FMUL R181, R181, 16777216 ;  /* 0x4b800000b5b5d820 */ /* 0x000fe20000400000 */
[----:B------:R-:W-:-:S02]  /*66a0*/  LOP3.LUT R6, R35, 0x7f, RZ, 0xc0, !PT ;  /* 0x0000007f23067812 */ /* 0x000fc400078ec0ff */
[----:B------:R-:W-:Y:S01]  /*66b0*/  IADD3 R40, PT, PT, R2, R5, RZ ;  /* 0x0000000502287210 */ /* 0x000fe20007ffe0ff */
[----:B------:R-:W-:Y:S01]  /*66c0*/  FMUL R2, R180, 8388608 ;  /* 0x4b000000b4027820 */ /* 0x000fe20000400000 */
[----:B------:R-:W-:Y:S01]  /*66d0*/  IADD3 R5, PT, PT, R33, -0x3f3504f3, RZ ;  /* 0xc0cafb0d21057810 */ /* 0x000fe20007ffe0ff */
[----:B------:R-:W0:Y:S01]  /*66e0*/  MUFU.RCP R3, R181 ;  /* 0x000000b500037308 */ /* 0x000e220000001000 */
[C---:B------:R-:W-:Y:S02]  /*66f0*/  FSETP.GEU.AND P4, PT, R179.reuse, 1.175494350822287508e-38, PT ;  /* 0x00800000b300780b */ /* 0x040fe40003f8e000 */
[----:B------:R-:W-:Y:S01]  /*6700*/  FSEL R31, R2, R180, !P1 ;  /* 0x000000b4021f7208 */ /* 0x000fe20004800000 */
[----:B------:R-:W-:Y:S01]  /*6710*/  @P3 FMUL R180, R180, 0.25 ;  /* 0x3e800000b4b43820 */ /* 0x000fe20000400000 */
[C---:B------:R-:W-:Y:S01]  /*6720*/  FMUL R2, R179.reuse, 8388608 ;  /* 0x4b000000b3027820 */ /* 0x040fe20000400000 */
[----:B------:R-:W-:Y:S02]  /*6730*/  ISETP.GE.U32.AND P0, PT, R6, 0x20, PT ;  /* 0x000000200600780c */ /* 0x000fe40003f06070 */
[----:B------:R-:W-:Y:S01]  /*6740*/  FSEL R4, RZ, -23, P6 ;  /* 0xc1b80000ff047808 */ /* 0x000fe20003000000 */
[----:B------:R-:W-:Y:S01]  /*6750*/  @!P2 FMUL R180, R180, 16777216 ;  /* 0x4b800000b4b4a820 */ /* 0x000fe20000400000 */
[----:B------:R-:W-:-:S02]  /*6760*/  FSETP.GT.AND P6, PT, |R179|, 8.50705917302346158658e+37, PT ;  /* 0x7e800000b300780b */ /* 0x000fc40003fc4200 */
[----:B------:R-:W-:Y:S01]  /*6770*/  LOP3.LUT R6, R5, 0xff800000, RZ, 0xc0, !PT ;  /* 0xff80000005067812 */ /* 0x000fe200078ec0ff */
[----:B------:R-:W1:Y:S01]  /*6780*/  MUFU.RCP R8, R180 ;  /* 0x000000b400087308 */ /* 0x000e620000001000 */
[----:B------:R-:W-:Y:S02]  /*6790*/  FSEL R57, R2, R179, !P4 ;  /* 0x000000b302397208 */ /* 0x000fe40006000000 */
[----:B------:R-:W-:Y:S01]  /*67a0*/  FSEL R2, RZ, -23, P1 ;  /* 0xc1b80000ff027808 */ /* 0x000fe20000800000 */
[C---:B0-----:R-:W-:Y:S01]  /*67b0*/  FMUL R21, R3.reuse, R83 ;  /* 0x0000005303157220 */ /* 0x041fe20000400000 */
[C---:B------:R-:W-:Y:S01]  /*67c0*/  FSETP.GT.AND P1, PT, |R178|.reuse, 8.50705917302346158658e+37, PT ;  /* 0x7e800000b200780b */ /* 0x040fe20003f24200 */
[----:B------:R-:W-:Y:S01]  /*67d0*/  FMUL R22, R3, R82 ;  /* 0x0000005203167220 */ /* 0x000fe20000400000 */
[----:B------:R-:W-:Y:S01]  /*67e0*/  FSETP.GEU.AND P5, PT, |R179|, 1.175494350822287508e-38, PT ;  /* 0x00800000b300780b */ /* 0x000fe20003fae200 */
[----:B------:R-:W-:Y:S01]  /*67f0*/  FMUL R26, R3, R87 ;  /* 0x00000057031a7220 */ /* 0x000fe20000400000 */
[----:B------:R-:W-:Y:S01]  /*6800*/  I2FP.F32.S32 R7, R6 ;  /* 0x0000000600077245 */ /* 0x000fe20000201400 */
[----:B------:R-:W-:Y:S01]  /*6810*/  @P6 FMUL R179, R179, 0.25 ;  /* 0x3e800000b3b36820 */ /* 0x000fe20000400000 */
[C---:B------:R-:W-:Y:S01]  /*6820*/  FSETP.GEU.AND P3, PT, |R178|.reuse, 1.175494350822287508e-38, PT ;  /* 0x00800000b200780b */ /* 0x040fe20003f6e200 */
[----:B------:R-:W-:Y:S01]  /*6830*/  FMUL R25, R3, R86 ;  /* 0x0000005603197220 */ /* 0x000fe20000400000 */
[C---:B------:R-:W-:Y:S01]  /*6840*/  FSETP.GEU.AND P2, PT, R178.reuse, 1.175494350822287508e-38, PT ;  /* 0x00800000b200780b */ /* 0x040fe20003f4e000 */
[----:B------:R-:W-:Y:S01]  /*6850*/  FFMA.FTZ R7, R7, 1.1920928955078125e-07, R4 ;  /* 0x3400000007077823 */ /* 0x000fe20000010004 */
[----:B------:R-:W-:Y:S01]  /*6860*/  FMUL R4, R178, 8388608 ;  /* 0x4b000000b2047820 */ /* 0x000fe20000400000 */
[----:B------:R-:W-:-:S02]  /*6870*/  VIADD R3, R31, 0xc0cafb0d ;  /* 0xc0cafb0d1f037836 */ /* 0x000fc40000000000 */
[C---:B-1----:R-:W-:Y:S01]  /*6880*/  FMUL R23, R8.reuse, R81 ;  /* 0x0000005108177220 */ /* 0x042fe20000400000 */
[C---:B------:R-:W-:Y:S01]  /*6890*/  FMUL R24, R8.reuse, R80 ;  /* 0x0000005008187220 */ /* 0x040fe20000400000 */
[----:B------:R-:W-:Y:S01]  /*68a0*/  FMUL R28, R8, R85 ;  /* 0x00000055081c7220 */ /* 0x000fe20000400000 */
[----:B------:R-:W-:Y:S01]  /*68b0*/  FSEL R32, R4, R178, !P2 ;  /* 0x000000b204207208 */ /* 0x000fe20005000000 */
[----:B------:R-:W-:Y:S01]  /*68c0*/  @P1 FMUL R178, R178, 0.25 ;  /* 0x3e800000b2b21820 */ /* 0x000fe20000400000 */
[----:B------:R-:W-:Y:S01]  /*68d0*/  @!P5 FMUL R179, R179, 16777216 ;  /* 0x4b800000b3b3d820 */ /* 0x000fe20000400000 */
[----:B------:R-:W-:Y:S01]  /*68e0*/  FMUL R27, R8, R84 ;  /* 0x00000054081b7220 */ /* 0x000fe20000400000 */
[----:B------:R-:W-:Y:S01]  /*68f0*/  LOP3.LUT R3, R3, 0xff800000, RZ, 0xc0, !PT ;  /* 0xff80000003037812 */ /* 0x000fe200078ec0ff */
[----:B------:R-:W-:Y:S01]  /*6900*/  @!P3 FMUL R178, R178, 16777216 ;  /* 0x4b800000b2b2b820 */ /* 0x000fe20000400000 */
[----:B------:R-:W0:Y:S01]  /*6910*/  MUFU.RCP R8, R179 ;  /* 0x000000b300087308 */ /* 0x000e220000001000 */
[----:B------:R-:W-:Y:S01]  /*6920*/  @P6 FMUL R75, R75, 0.25 ;  /* 0x3e8000004b4b6820 */ /* 0x000fe20000400000 */
[----:B------:R-:W-:Y:S01]  /*6930*/  @P6 FMUL R74, R74, 0.25 ;  /* 0x3e8000004a4a6820 */ /* 0x000fe20000400000 */
[----:B------:R-:W-:Y:S01]  /*6940*/  @P6 FMUL R79, R79, 0.25 ;  /* 0x3e8000004f4f6820 */ /* 0x000fe20000400000 */
[----:B------:R-:W-:Y:S01]  /*6950*/  @P6 FMUL R78, R78, 0.25 ;  /* 0x3e8000004e4e6820 */ /* 0x000fe20000400000 */
[----:B------:R-:W-:Y:S01]  /*6960*/  I2FP.F32.S32 R5, R3 ;  /* 0x0000000300057245 */ /* 0x000fe20000201400 */
[----:B------:R-:W-:Y:S01]  /*6970*/  @P1 FMUL R72, R72, 0.25 ;  /* 0x3e80000048481820 */ /* 0x000fe20000400000 */
[----:B------:R-:W-:Y:S01]  /*6980*/  IADD3 R9, PT, PT, R57, -0x3f3504f3, RZ ;  /* 0xc0cafb0d39097810 */ /* 0x000fe20007ffe0ff */
[----:B------:R-:W1:Y:S01]  /*6990*/  MUFU.RCP R12, R178 ;  /* 0x000000b2000c7308 */ /* 0x000e620000001000 */
[----:B------:R-:W-:Y:S01]  /*69a0*/  @P1 FMUL R76, R76, 0.25 ;  /* 0x3e8000004c4c1820 */ /* 0x000fe20000400000 */
[----:B------:R-:W-:Y:S01]  /*69b0*/  @!P5 FMUL R75, R75, 16777216 ;  /* 0x4b8000004b4bd820 */ /* 0x000fe20000400000 */
[----:B------:R-:W-:Y:S01]  /*69c0*/  @!P5 FMUL R74, R74, 16777216 ;  /* 0x4b8000004a4ad820 */ /* 0x000fe20000400000 */
[----:B------:R-:W-:Y:S01]  /*69d0*/  @!P5 FMUL R79, R79, 16777216 ;  /* 0x4b8000004f4fd820 */ /* 0x000fe20000400000 */
[----:B------:R-:W-:Y:S01]  /*69e0*/  @!P5 FMUL R78, R78, 16777216 ;  /* 0x4b8000004e4ed820 */ /* 0x000fe20000400000 */
[----:B------:R-:W-:Y:S01]  /*69f0*/  @P1 FMUL R73, R73, 0.25 ;  /* 0x3e80000049491820 */ /* 0x000fe20000400000 */
[----:B------:R-:W-:Y:S01]  /*6a00*/  @P1 FMUL R77, R77, 0.25 ;  /* 0x3e8000004d4d1820 */ /* 0x000fe20000400000 */
[----:B------:R-:W-:Y:S01]  /*6a10*/  LOP3.LUT R10, R9, 0xff800000, RZ, 0xc0, !PT ;  /* 0xff800000090a7812 */ /* 0x000fe200078ec0ff */
[----:B------:R-:W-:Y:S01]  /*6a20*/  FFMA.FTZ R2, R5, 1.1920928955078125e-07, R2 ;  /* 0x3400000005027823 */ /* 0x000fe20000010002 */
[----:B------:R-:W-:-:S02]  /*6a30*/  VIADD R5, R32, 0xc0cafb0d ;  /* 0xc0cafb0d20057836 */ /* 0x000fc40000000000 */
[----:B------:R-:W-:Y:S01]  /*6a40*/  @!P3 FMUL R72, R72, 16777216 ;  /* 0x4b8000004848b820 */ /* 0x000fe20000400000 */
[----:B------:R-:W-:Y:S01]  /*6a50*/  @!P3 FMUL R76, R76, 16777216 ;  /* 0x4b8000004c4cb820 */ /* 0x000fe20000400000 */
[C---:B0-----:R-:W-:Y:S01]  /*6a60*/  FMUL R13, R8.reuse, R75 ;  /* 0x0000004b080d7220 */ /* 0x041fe20000400000 */
[C---:B------:R-:W-:Y:S01]  /*6a70*/  FMUL R14, R8.reuse, R74 ;  /* 0x0000004a080e7220 */ /* 0x040fe20000400000 */
[C---:B------:R-:W-:Y:S01]  /*6a80*/  FMUL R18, R8.reuse, R79 ;  /* 0x0000004f08127220 */ /* 0x040fe20000400000 */
[----:B------:R-:W-:Y:S01]  /*6a90*/  FMUL R17, R8, R78 ;  /* 0x0000004e08117220 */ /* 0x000fe20000400000 */
[----:B------:R-:W-:Y:S01]  /*6aa0*/  FSEL R8, RZ, -23, P4 ;  /* 0xc1b80000ff087808 */ /* 0x000fe20002000000 */
[----:B------:R-:W-:Y:S01]  /*6ab0*/  @!P3 FMUL R73, R73, 16777216 ;  /* 0x4b8000004949b820 */ /* 0x000fe20000400000 */
[----:B------:R-:W-:Y:S01]  /*6ac0*/  @!P3 FMUL R77, R77, 16777216 ;  /* 0x4b8000004d4db820 */ /* 0x000fe20000400000 */
[----:B------:R-:W-:Y:S01]  /*6ad0*/  I2FP.F32.S32 R11, R10 ;  /* 0x0000000a000b7245 */ /* 0x000fe20000201400 */
[C---:B-1----:R-:W-:Y:S01]  /*6ae0*/  FMUL R16, R12.reuse, R72 ;  /* 0x000000480c107220 */ /* 0x042fe20000400000 */
[C---:B------:R-:W-:Y:S01]  /*6af0*/  FMUL R19, R12.reuse, R76 ;  /* 0x0000004c0c137220 */ /* 0x040fe20000400000 */
[----:B------:R-:W-:Y:S01]  /*6b00*/  LOP3.LUT R5, R5, 0xff800000, RZ, 0xc0, !PT ;  /* 0xff80000005057812 */ /* 0x000fe200078ec0ff */
[C---:B------:R-:W-:Y:S01]  /*6b10*/  FMUL R15, R12.reuse, R73 ;  /* 0x000000490c0f7220 */ /* 0x040fe20000400000 */
[----:B------:R-:W-:Y:S01]  /*6b20*/  FMUL R20, R12, R77 ;  /* 0x0000004d0c147220 */ /* 0x000fe20000400000 */
[----:B------:R-:W-:Y:S01]  /*6b30*/  FFMA.FTZ R12, R11, 1.1920928955078125e-07, R8 ;  /* 0x340000000b0c7823 */ /* 0x000fe20000010008 */
[----:B------:R-:W-:Y:S01]  /*6b40*/  F2FP.F16.F32.PACK_AB R24, R24, R27 ;  /* 0x0000001b1818723e */ /* 0x000fe200000000ff */
[----:B------:R-:W-:Y:S01]  /*6b50*/  IMAD.IADD R3, R31, 0x1, -R3 ;  /* 0x000000011f037824 */ /* 0x000fe200078e0a03 */
[----:B------:R-:W-:Y:S01]  /*6b60*/  F2FP.F16.F32.PACK_AB R23, R23, R28 ;  /* 0x0000001c1717723e */ /* 0x000fe200000000ff */
[----:B------:R-:W-:Y:S01]  /*6b70*/  IMAD.IADD R6, R33, 0x1, -R6 ;  /* 0x0000000121067824 */ /* 0x000fe200078e0a06 */
[----:B------:R-:W-:Y:S01]  /*6b80*/  F2FP.F16.F32.PACK_AB R22, R22, R25 ;  /* 0x000000191616723e */ /* 0x000fe200000000ff */
[----:B------:R-:W-:Y:S01]  /*6b90*/  FADD R3, R3, -1 ;  /* 0xbf80000003037421 */ /* 0x000fe20000000000 */
[----:B------:R-:W-:Y:S01]  /*6ba0*/  F2FP.F16.F32.PACK_AB R21, R21, R26 ;  /* 0x0000001a1515723e */ /* 0x000fe200000000ff */
[----:B------:R-:W-:Y:S01]  /*6bb0*/  FADD R6, R6, -1 ;  /* 0xbf80000006067421 */ /* 0x000fe20000000000 */
[----:B------:R-:W-:Y:S01]  /*6bc0*/  LOP3.LUT R8, R29, 0x40, RZ, 0x3c, !PT ;  /* 0x000000401d087812 */ /* 0x000fe200078e3cff */
[----:B------:R-:W-:Y:S01]  /*6bd0*/  STS [R29+UR8], R24 ;  /* 0x000000181d007988 */ /* 0x000fe20008000808 */
[----:B------:R-:W-:Y:S01]  /*6be0*/  FSEL R4, RZ, -23, P2 ;  /* 0xc1b80000ff047808 */ /* 0x000fe20001000000 */
[----:B------:R-:W0:Y:S01]  /*6bf0*/  LDC R26, c[0x0][0x3e8] ;  /* 0x0000fa00ff1a7b82 */ /* 0x000e220000000800 */
[----:B------:R-:W-:Y:S01]  /*6c00*/  I2FP.F32.S32 R9, R5 ;  /* 0x0000000500097245 */ /* 0x000fe20000201400 */
[----:B------:R-:W-:Y:S01]  /*6c10*/  STS [R29+UR8+0x80], R23 ;  /* 0x000080171d007988 */ /* 0x000fe20008000808 */
[----:B------:R-:W-:Y:S01]  /*6c20*/  F2FP.F16.F32.PACK_AB R16, R16, R19 ;  /* 0x000000131010723e */ /* 0x000fe200000000ff */
[----:B------:R-:W-:Y:S01]  /*6c30*/  IMAD.IADD R10, R57, 0x1, -R10 ;  /* 0x00000001390a7824 */ /* 0x000fe200078e0a0a */
[----:B------:R-:W-:Y:S01]  /*6c40*/  MOV R19, 0x3dc6b27f ;  /* 0x3dc6b27f00137802 */ /* 0x000fe20000000f00 */
[----:B------:R-:W-:Y:S01]  /*6c50*/  STS [R8+UR8+0x400], R22 ;  /* 0x0004001608007988 */ /* 0x000fe20008000808 */
[----:B------:R-:W-:Y:S01]  /*6c60*/  FFMA.FTZ R9, R9, 1.1920928955078125e-07, R4 ;  /* 0x3400000009097823 */ /* 0x000fe20000010004 */
[----:B------:R-:W-:Y:S01]  /*6c70*/  F2FP.F16.F32.PACK_AB R15, R15, R20 ;  /* 0x000000140f0f723e */ /* 0x000fe200000000ff */
[----:B------:R-:W-:Y:S01]  /*6c80*/  FADD R10, R10, -1 ;  /* 0xbf8000000a0a7421 */ /* 0x000fe20000000000 */
[----:B------:R1:W-:Y:S01]  /*6c90*/  STS [R8+UR8+0x480], R21 ;  /* 0x0004801508007988 */ /* 0x0003e20008000808 */
[----:B------:R-:W-:Y:S01]  /*6ca0*/  FFMA.FTZ R4, R3, R19, -0.16845393180847167969 ;  /* 0xbe2c7f3003047423 */ /* 0x000fe20000010013 */
[----:B------:R-:W-:-:S02]  /*6cb0*/  LOP3.LUT R11, R29, 0x4, RZ, 0x3c, !PT ;  /* 0x000000041d0b7812 */ /* 0x000fc400078e3cff */
[----:B------:R-:W-:Y:S01]  /*6cc0*/  SHF.R.U32.HI R35, RZ, 0x5, R35 ;  /* 0x00000005ff237819 */ /* 0x000fe20000011623 */
[----:B------:R-:W-:Y:S01]  /*6cd0*/  FFMA.FTZ R4, R3, R4, 0.1716887056827545166 ;  /* 0x3e2fcf2a03047423 */ /* 0x000fe20000010004 */
[----:B------:R-:W-:Y:S01]  /*6ce0*/  F2FP.F16.F32.PACK_AB R14, R14, R17 ;  /* 0x000000110e0e723e */ /* 0x000fe200000000ff */
[----:B------:R-:W-:Y:S01]  /*6cf0*/  STS [R11+UR8+0x800], R16 ;  /* 0x000800100b007988 */ /* 0x000fe20008000808 */
[----:B------:R-:W-:Y:S01]  /*6d00*/  LOP3.LUT R17, R29, 0x44, RZ, 0x3c, !PT ;  /* 0x000000441d117812 */ /* 0x000fe200078e3cff */
[C---:B------:R-:W-:Y:S01]  /*6d10*/  FFMA.FTZ R4, R3.reuse, R4, -0.17900948226451873779 ;  /* 0xbe374e4303047423 */ /* 0x040fe20000010004 */
[----:B-1----:R-:W-:Y:S01]  /*6d20*/  IADD3 R8, PT, PT, R32, -R5, RZ ;  /* 0x8000000520087210 */ /* 0x002fe20007ffe0ff */
[C---:B------:R-:W-:Y:S01]  /*6d30*/  FFMA.FTZ R5, R6.reuse, R19, -0.16845393180847167969 ;  /* 0xbe2c7f3006057423 */ /* 0x040fe20000010013 */
[----:B------:R1:W-:Y:S01]  /*6d40*/  STS [R11+UR8+0x880], R15 ;  /* 0x0008800f0b007988 */ /* 0x0003e20008000808 */
[----:B------:R-:W-:Y:S01]  /*6d50*/  FFMA.FTZ R4, R3, R4, 0.20512372255325317383 ;  /* 0x3e520bf403047423 */ /* 0x000fe20000010004 */
[----:B------:R-:W-:Y:S01]  /*6d60*/  SGXT.U32 R23, R35, 0x2 ;  /* 0x000000022317781a */ /* 0x000fe20000000000 */
[----:B------:R-:W-:Y:S01]  /*6d70*/  FFMA.FTZ R5, R6, R5, 0.1716887056827545166 ;  /* 0x3e2fcf2a06057423 */ /* 0x000fe20000010005 */
[----:B------:R-:W-:Y:S01]  /*6d80*/  FADD R8, R8, -1 ;  /* 0xbf80000008087421 */ /* 0x000fe20000000000 */
[----:B------:R-:W-:Y:S01]  /*6d90*/  FFMA.FTZ R4, R3, R4, -0.24046532809734344482 ;  /* 0xbe763c8b03047423 */ /* 0x000fe20000010004 */
[----:B------:R0:W-:Y:S01]  /*6da0*/  STS [R17+UR8+0xc00], R14 ;  /* 0x000c000e11007988 */ /* 0x0001e20008000808 */
[----:B------:R-:W-:Y:S01]  /*6db0*/  FFMA.FTZ R5, R6, R5, -0.17900948226451873779 ;  /* 0xbe374e4306057423 */ /* 0x000fe20000010005 */
[----:B------:R-:W-:Y:S01]  /*6dc0*/  F2FP.F16.F32.PACK_AB R13, R13, R18 ;  /* 0x000000120d0d723e */ /* 0x000fe200000000ff */
[----:B------:R-:W-:Y:S01]  /*6dd0*/  FFMA.FTZ R4, R3, R4, 0.28857114911079406738 ;  /* 0x3e93bf9903047423 */ /* 0x000fe20000010004 */
[----:B-1----:R-:W-:Y:S01]  /*6de0*/  FFMA.FTZ R11, R8, R19, -0.16845393180847167969 ;  /* 0xbe2c7f30080b7423 */ /* 0x002fe20000010013 */
[----:B------:R-:W-:Y:S01]  /*6df0*/  FFMA.FTZ R5, R6, R5, 0.20512372255325317383 ;  /* 0x3e520bf406057423 */ /* 0x000fe20000010005 */
[----:B------:R-:W-:Y:S01]  /*6e00*/  ISETP.GE.U32.AND P1, PT, R31, 0x7f800000, PT ;  /* 0x7f8000001f00780c */ /* 0x000fe20003f26070 */
[----:B------:R-:W-:Y:S01]  /*6e10*/  FFMA.FTZ R4, R3, R4, -0.36067417263984680176 ;  /* 0xbeb8aa4903047423 */ /* 0x000fe20000010004 */
[----:B------:R-:W-:Y:S01]  /*6e20*/  FFMA.FTZ R11, R8, R11, 0.1716887056827545166 ;  /* 0x3e2fcf2a080b7423 */ /* 0x000fe2000001000b */
[----:B------:R-:W-:Y:S01]  /*6e30*/  FFMA.FTZ R5, R6, R5, -0.24046532809734344482 ;  /* 0xbe763c8b06057423 */ /* 0x000fe20000010005 */
[----:B0-----:R-:W-:Y:S01]  /*6e40*/  IMAD R14, R23, R26, RZ ;  /* 0x0000001a170e7224 */ /* 0x001fe200078e02ff */
[----:B------:R0:W-:Y:S01]  /*6e50*/  STS [R17+UR8+0xc80], R13 ;  /* 0x000c800d11007988 */ /* 0x0001e20008000808 */
[----:B------:R-:W-:Y:S01]  /*6e60*/  FFMA.FTZ R11, R8, R11, -0.17900948226451873779 ;  /* 0xbe374e43080b7423 */ /* 0x000fe2000001000b */
[----:B------:R-:W-:Y:S01]  /*6e70*/  FFMA.FTZ R5, R6, R5, 0.28857114911079406738 ;  /* 0x3e93bf9906057423 */ /* 0x000fe20000010005 */
[C---:B------:R-:W-:Y:S01]  /*6e80*/  FFMA.FTZ R4, R3.reuse, R4, 0.48089820146560668945 ;  /* 0x3ef6384a03047423 */ /* 0x040fe20000010004 */
[----:B------:R-:W-:Y:S01]  /*6e90*/  LEA R15, R26, R14, 0x2 ;  /* 0x0000000e1a0f7211 */ /* 0x000fe200078e10ff */
[----:B------:R-:W-:Y:S01]  /*6ea0*/  FFMA.FTZ R11, R8, R11, 0.20512372255325317383 ;  /* 0x3e520bf4080b7423 */ /* 0x000fe2000001000b */
[----:B------:R-:W-:Y:S01]  /*6eb0*/  FFMA.FTZ R5, R6, R5, -0.36067417263984680176 ;  /* 0xbeb8aa4906057423 */ /* 0x000fe20000010005 */
[----:B------:R-:W-:Y:S01]  /*6ec0*/  BAR.SYNC.DEFER_BLOCKING 0x0 ;  /* 0x0000000000007b1d */ /* 0x000fe20000010000 */
[----:B------:R-:W-:Y:S01]  /*6ed0*/  FFMA.FTZ R4, R3, R4, -0.72134751081466674805 ;  /* 0xbf38aa3b03047423 */ /* 0x000fe20000010004 */
[----:B------:R-:W-:Y:S01]  /*6ee0*/  FFMA.FTZ R11, R8, R11, -0.24046532809734344482 ;  /* 0xbe763c8b080b7423 */ /* 0x000fe2000001000b */
[----:B------:R-:W-:Y:S01]  /*6ef0*/  FFMA.FTZ R5, R6, R5, 0.48089820146560668945 ;  /* 0x3ef6384a06057423 */ /* 0x000fe20000010005 */
[----:B0-----:R-:W-:Y:S01]  /*6f00*/  FFMA.FTZ R13, R10, R19, -0.16845393180847167969 ;  /* 0xbe2c7f300a0d7423 */ /* 0x001fe20000010013 */
[----:B------:R-:W-:-:S02]  /*6f10*/  IMAD R16, R26, 0x4, R15 ;  /* 0x000000041a107824 */ /* 0x000fc400078e020f */
[----:B------:R-:W-:Y:S01]  /*6f20*/  FFMA.FTZ R11, R8, R11, 0.28857114911079406738 ;  /* 0x3e93bf99080b7423 */ /* 0x000fe2000001000b */
[----:B------:R-:W-:Y:S01]  /*6f30*/  FFMA.FTZ R5, R6, R5, -0.72134751081466674805 ;  /* 0xbf38aa3b06057423 */ /* 0x000fe20000010005 */
[----:B------:R-:W-:Y:S01]  /*6f40*/  FFMA.FTZ R13, R10, R13, 0.1716887056827545166 ;  /* 0x3e2fcf2a0a0d7423 */ /* 0x000fe2000001000d */
[C---:B------:R-:W-:Y:S01]  /*6f50*/  FMUL R4, R3.reuse, R4 ;  /* 0x0000000403047220 */ /* 0x040fe20000400000 */
[----:B------:R-:W-:Y:S01]  /*6f60*/  LEA R17, R26, R16, 0x2 ;  /* 0x000000101a117211 */ /* 0x000fe200078e10ff */
[----:B------:R-:W-:Y:S01]  /*6f70*/  FMUL R5, R6, R5 ;  /* 0x0000000506057220 */ /* 0x000fe20000400000 */
[----:B------:R-:W-:Y:S01]  /*6f80*/  FFMA.FTZ R13, R10, R13, -0.17900948226451873779 ;  /* 0xbe374e430a0d7423 */ /* 0x000fe2000001000d */
[----:B------:R-:W-:Y:S01]  /*6f90*/  FFMA.FTZ R11, R8, R11, -0.36067417263984680176 ;  /* 0xbeb8aa49080b7423 */ /* 0x000fe2000001000b */
[----:B------:R-:W-:Y:S01]  /*6fa0*/  FMUL R4, R3, R4 ;  /* 0x0000000403047220 */ /* 0x000fe20000400000 */
[----:B------:R-:W-:Y:S01]  /*6fb0*/  FMUL R5, R6, R5 ;  /* 0x0000000506057220 */ /* 0x000fe20000400000 */
[----:B------:R-:W-:Y:S01]  /*6fc0*/  FFMA.FTZ R13, R10, R13, 0.20512372255325317383 ;  /* 0x3e520bf40a0d7423 */ /* 0x000fe2000001000d */
[----:B------:R-:W-:-:S02]  /*6fd0*/  IMAD R18, R26, 0x4, R17 ;  /* 0x000000041a127824 */ /* 0x000fc400078e0211 */
[----:B------:R-:W-:Y:S01]  /*6fe0*/  FFMA.FTZ R11, R8, R11, 0.48089820146560668945 ;  /* 0x3ef6384a080b7423 */ /* 0x000fe2000001000b */
[----:B------:R-:W-:Y:S01]  /*6ff0*/  FFMA.FTZ R3, R3, 1.4426950216293334961, R4 ;  /* 0x3fb8aa3b03037823 */ /* 0x000fe20000010004 */
[----:B------:R-:W-:Y:S01]  /*7000*/  FFMA.FTZ R13, R10, R13, -0.24046532809734344482 ;  /* 0xbe763c8b0a0d7423 */ /* 0x000fe2000001000d */
[----:B------:R-:W-:Y:S01]  /*7010*/  FFMA.FTZ R6, R6, 1.4426950216293334961, R5 ;  /* 0x3fb8aa3b06067823 */ /* 0x000fe20000010005 */
[----:B------:R-:W-:Y:S01]  /*7020*/  ISETP.GE.U32.AND P4, PT, R32, 0x7f800000, PT ;  /* 0x7f8000002000780c */ /* 0x000fe20003f86070 */
[----:B------:R-:W0:Y:S01]  /*7030*/  LDC.64 R4, c[0x0][0x398] ;  /* 0x0000e600ff047b82 */ /* 0x000e220000000a00 */
[----:B------:R-:W-:Y:S01]  /*7040*/  FFMA.FTZ R11, R8, R11, -0.72134751081466674805 ;  /* 0xbf38aa3b080b7423 */ /* 0x000fe2000001000b */
[----:B------:R-:W-:Y:S01]  /*7050*/  LEA R19, R26, R18, 0x2 ;  /* 0x000000121a137211 */ /* 0x000fe200078e10ff */
[----:B------:R-:W-:Y:S01]  /*7060*/  FFMA.FTZ R13, R10, R13, 0.28857114911079406738 ;  /* 0x3e93bf990a0d7423 */ /* 0x000fe2000001000d */
[----:B------:R-:W-:Y:S01]  /*7070*/  LOP3.LUT R24, R30, 0x4, RZ, 0x3c, !PT ;  /* 0x000000041e187812 */ /* 0x000fe200078e3cff */
[----:B------:R-:W-:Y:S01]  /*7080*/  FMUL R11, R8, R11 ;  /* 0x0000000b080b7220 */ /* 0x000fe20000400000 */
[----:B------:R-:W-:Y:S01]  /*7090*/  ISETP.GE.U32.AND P6, PT, R33, 0x7f800000, PT ;  /* 0x7f8000002100780c */ /* 0x000fe20003fc6070 */
[----:B------:R-:W-:-:S02]  /*70a0*/  IMAD R20, R26, 0x4, R19 ;  /* 0x000000041a147824 */ /* 0x000fc400078e0213 */
[----:B------:R-:W-:Y:S01]  /*70b0*/  FFMA.FTZ R13, R10, R13, -0.36067417263984680176 ;  /* 0xbeb8aa490a0d7423 */ /* 0x000fe2000001000d */
[----:B------:R-:W1:Y:S01]  /*70c0*/  LDS R41, [R30+UR8] ;  /* 0x000000081e297984 */ /* 0x000e620008000800 */
[----:B------:R-:W-:Y:S01]  /*70d0*/  FADD R34, R2, R3 ;  /* 0x0000000302227221 */ /* 0x000fe20000000000 */
[----:B------:R-:W-:Y:S01]  /*70e0*/  FMUL R11, R8, R11 ;  /* 0x0000000b080b7220 */ /* 0x000fe20000400000 */
[----:B------:R-:W-:Y:S01]  /*70f0*/  @P1 MOV R2, 0x7f800000 ;  /* 0x7f80000000021802 */ /* 0x000fe20000000f00 */
[----:B------:R-:W2:Y:S01]  /*7100*/  LDS R49, [R24+UR8] ;  /* 0x0000000818317984 */ /* 0x000ea20008000800 */
[----:B------:R-:W-:Y:S01]  /*7110*/  FFMA.FTZ R13, R10, R13, 0.48089820146560668945 ;  /* 0x3ef6384a0a0d7423 */ /* 0x000fe2000001000d */
[----:B------:R-:W-:Y:S01]  /*7120*/  LEA R21, R26, R20, 0x2 ;  /* 0x000000141a157211 */ /* 0x000fe200078e10ff */
[----:B------:R-:W-:Y:S01]  /*7130*/  FFMA.FTZ R8, R8, 1.4426950216293334961, R11 ;  /* 0x3fb8aa3b08087823 */ /* 0x000fe2000001000b */
[----:B------:R-:W3:Y:S01]  /*7140*/  LDS R43, [R30+UR8+0x100] ;  /* 0x000100081e2b7984 */ /* 0x000ee20008000800 */
[----:B------:R-:W-:Y:S01]  /*7150*/  @P4 MOV R3, 0x7f800000 ;  /* 0x7f80000000034802 */ /* 0x000fe20000000f00 */
[----:B------:R-:W-:Y:S01]  /*7160*/  @P1 FFMA.FTZ R34, R31, R2, +INF ;  /* 0x7f8000001f221423 */ /* 0x000fe20000010002 */
[----:B------:R-:W-:Y:S01]  /*7170*/  ISETP.GE.U32.AND P5, PT, R57, 0x7f800000, PT ;  /* 0x7f8000003900780c */ /* 0x000fe20003fa6070 */
[----:B------:R-:W4:Y:S01]  /*7180*/  LDS R51, [R24+UR8+0x100] ;  /* 0x0001000818337984 */ /* 0x000f220008000800 */
[----:B------:R-:W-:Y:S01]  /*7190*/  FFMA.FTZ R13, R10, R13, -0.72134751081466674805 ;  /* 0xbf38aa3b0a0d7423 */ /* 0x000fe2000001000d */
[----:B------:R-:W-:-:S02]  /*71a0*/  IMAD R2, R252, UR5, RZ ;  /* 0x00000005fc027c24 */ /* 0x000fc4000f8e02ff */
[----:B------:R-:W-:Y:S01]  /*71b0*/  FADD R35, R7, R6 ;  /* 0x0000000607237221 */ /* 0x000fe20000000000 */
[----:B------:R-:W5:Y:S01]  /*71c0*/  LDS R45, [R30+UR8+0x200] ;  /* 0x000200081e2d7984 */ /* 0x000f620008000800 */
[----:B------:R-:W-:Y:S02]  /*71d0*/  IMAD R23, R26, 0x4, R21 ;  /* 0x000000041a177824 */ /* 0x000fe400078e0215 */
[----:B------:R-:W-:Y:S01]  /*71e0*/  FADD R36, R9, R8 ;  /* 0x0000000809247221 */ /* 0x000fe20000000000 */
[----:B------:R-:W-:Y:S01]  /*71f0*/  @P6 MOV R6, 0x7f800000 ;  /* 0x7f80000000066802 */ /* 0x000fe20000000f00 */
[----:B------:R-:W2:Y:S01]  /*7200*/  LDS R53, [R24+UR8+0x200] ;  /* 0x0002000818357984 */ /* 0x000ea20008000800 */
[----:B------:R-:W-:Y:S01]  /*7210*/  @P4 FFMA.FTZ R36, R32, R3, +INF ;  /* 0x7f80000020244423 */ /* 0x000fe20000010003 */
[----:B------:R-:W-:Y:S01]  /*7220*/  FMUL R13, R10, R13 ;  /* 0x0000000d0a0d7220 */ /* 0x000fe20000400000 */
[----:B------:R-:W-:Y:S01]  /*7230*/  IMAD.SHL.U32 R3, R2, 0x2, RZ ;  /* 0x0000000202037824 */ /* 0x000fe200078e00ff */
[----:B------:R-:W3:Y:S01]  /*7240*/  LDS R47, [R30+UR8+0x300] ;  /* 0x000300081e2f7984 */ /* 0x000ee20008000800 */
[----:B------:R-:W-:Y:S01]  /*7250*/  IMAD R25, R26, 0x4, R23 ;  /* 0x000000041a197824 */ /* 0x000fe200078e0217 */
[----:B------:R-:W-:Y:S01]  /*7260*/  UIMAD.WIDE UR4, UR4, 0x2, URZ ;  /* 0x00000002040478a5 */ /* 0x000fe2000f8e02ff */
[----:B------:R-:W-:Y:S01]  /*7270*/  FMUL R13, R10, R13 ;  /* 0x0000000d0a0d7220 */ /* 0x000fe20000400000 */
[----:B------:R-:W3:Y:S01]  /*7280*/  LDS R55, [R24+UR8+0x300] ;  /* 0x0003000818377984 */ /* 0x000ee20008000800 */
[----:B------:R-:W-:Y:S01]  /*7290*/  @P6 FFMA.FTZ R35, R33, R6, +INF ;  /* 0x7f80000021236423 */ /* 0x000fe20000010006 */
[----:B------:R-:W-:Y:S01]  /*72a0*/  FSETP.NEU.AND P1, PT, R32, RZ, PT ;  /* 0x000000ff2000720b */ /* 0x000fe20003f2d000 */
[----:B------:R-:W-:Y:S01]  /*72b0*/  IMAD.HI R2, R2, 0x2, RZ ;  /* 0x0000000202027827 */ /* 0x000fe200078e02ff */
[----:B0-----:R-:W-:-:S03]  /*72c0*/  IADD3 R32, P4, P6, R3, UR6, R4 ;  /* 0x0000000603207c10 */ /* 0x001fc6000fe9e004 */
[----:B------:R-:W-:Y:S01]  /*72d0*/  FFMA.FTZ R13, R10, 1.4426950216293334961, R13 ;  /* 0x3fb8aa3b0a0d7823 */ /* 0x000fe2000001000d */
[----:B------:R-:W-:Y:S01]  /*72e0*/  @P5 MOV R6, 0x7f800000 ;  /* 0x7f80000000065802 */ /* 0x000fe20000000f00 */
[----:B------:R-:W-:Y:S01]  /*72f0*/  IMAD R27, R26, 0x4, R25 ;  /* 0x000000041a1b7824 */ /* 0x000fe200078e0219 */
[----:B------:R-:W-:Y:S01]  /*7300*/  IADD3.X R42, PT, PT, R2, UR5, R5, P4, P6 ;  /* 0x00000005022a7c10 */ /* 0x000fe2000a7ec405 */
[----:B------:R-:W-:Y:S01]  /*7310*/  FADD R37, R12, R13 ;  /* 0x0000000d0c257221 */ /* 0x000fe20000000000 */
[----:B------:R-:W-:Y:S01]  /*7320*/  LEA R2, P4, R14, R32, 0x1 ;  /* 0x000000200e027211 */ /* 0x000fe200078808ff */
[C---:B------:R-:W-:Y:S01]  /*7330*/  IMAD R29, R26.reuse, 0x4, R27 ;  /* 0x000000041a1d7824 */ /* 0x040fe200078e021b */
[----:B------:R-:W-:Y:S01]  /*7340*/  FSETP.NEU.AND P3, PT, R31, RZ, PT ;  /* 0x000000ff1f00720b */ /* 0x000fe20003f6d000 */
[----:B------:R-:W-:Y:S01]  /*7350*/  @P5 FFMA.FTZ R37, R57, R6, +INF ;  /* 0x7f80000039255423 */ /* 0x000fe20000010006 */
[----:B------:R-:W-:Y:S01]  /*7360*/  LEA R4, P6, R15, R32, 0x1 ;  /* 0x000000200f047211 */ /* 0x000fe200078c08ff */
[----:B------:R-:W0:Y:S01]  /*7370*/  LDCU UR4, c[0x0][0x3ec] ;  /* 0x00007d80ff0477ac */ /* 0x000e220008000800 */
[----:B------:R-:W-:-:S02]  /*7380*/  LEA R31, R26, R29, 0x2 ;  /* 0x0000001d1a1f7211 */ /* 0x000fc400078e10ff */
[----:B------:R-:W-:Y:S02]  /*7390*/  LEA R6, P5, R16, R32, 0x1 ;  /* 0x0000002010067211 */ /* 0x000fe400078a08ff */
[----:B------:R-:W-:Y:S02]  /*73a0*/  LEA.HI.X.SX32 R3, R14, R42, 0x1, P4 ;  /* 0x0000002a0e037211 */ /* 0x000fe400020f0eff */
[----:B------:R-:W-:Y:S02]  /*73b0*/  LEA R8, P4, R17, R32, 0x1 ;  /* 0x0000002011087211 */ /* 0x000fe400078808ff */
[----:B------:R-:W-:Y:S01]  /*73c0*/  LEA.HI.X.SX32 R5, R15, R42, 0x1, P6 ;  /* 0x0000002a0f057211 */ /* 0x000fe200030f0eff */
[----:B-1----:R-:W-:Y:S01]  /*73d0*/  STG.E.U16 desc[UR10][R2.64], R41 ;  /* 0x0000002902007986 */ /* 0x002fe2000c10150a */
[----:B------:R-:W-:Y:S01]  /*73e0*/  FSETP.NEU.AND P2, PT, R33, RZ, PT ;  /* 0x000000ff2100720b */ /* 0x000fe20003f4d000 */
[----:B------:R-:W-:Y:S01]  /*73f0*/  IMAD R33, R26, 0x4, R31 ;  /* 0x000000041a217824 */ /* 0x000fe200078e021f */
[----:B------:R-:W-:Y:S01]  /*7400*/  LEA R10, P6, R18, R32, 0x1 ;  /* 0x00000020120a7211 */ /* 0x000fe200078c08ff */
[----:B--2---:R-:W-:Y:S01]  /*7410*/  STG.E.U16 desc[UR10][R4.64], R49 ;  /* 0x0000003104007986 */ /* 0x004fe2000c10150a */
[----:B------:R-:W-:-:S02]  /*7420*/  LEA.HI.X.SX32 R7, R16, R42, 0x1, P5 ;  /* 0x0000002a10077211 */ /* 0x000fc400028f0eff */
[----:B------:R-:W-:Y:S01]  /*7430*/  LEA R12, P5, R19, R32, 0x1 ;  /* 0x00000020130c7211 */ /* 0x000fe200078a08ff */
[----:B0-----:R-:W-:Y:S01]  /*7440*/  UIMAD UR4, UR9, UR4, URZ ;  /* 0x00000004090472a4 */ /* 0x001fe2000f8e02ff */
[----:B------:R-:W-:Y:S01]  /*7450*/  LEA.HI.X.SX32 R9, R17, R42, 0x1, P4 ;  /* 0x0000002a11097211 */ /* 0x000fe200020f0eff */
[----:B---3--:R0:W-:Y:S01]  /*7460*/  STG.E.U16 desc[UR10][R6.64], R43 ;  /* 0x0000002b06007986 */ /* 0x0081e2000c10150a */
[----:B------:R-:W-:Y:S01]  /*7470*/  LEA R14, P4, R20, R32, 0x1 ;  /* 0x00000020140e7211 */ /* 0x000fe200078808ff */
[----:B------:R-:W-:Y:S01]  /*7480*/  USHF.L.U32 UR6, UR4, 0x2, URZ ;  /* 0x0000000204067899 */ /* 0x000fe200080006ff */
[----:B------:R-:W-:Y:S01]  /*7490*/  LEA.HI.X.SX32 R11, R18, R42, 0x1, P6 ;  /* 0x0000002a120b7211 */ /* 0x000fe200030f0eff */
[----:B----4-:R1:W-:Y:S01]  /*74a0*/  STG.E.U16 desc[UR10][R8.64], R51 ;  /* 0x0000003308007986 */ /* 0x0103e2000c10150a */
[----:B------:R-:W-:Y:S01]  /*74b0*/  LEA R16, P6, R21, R32, 0x1 ;  /* 0x0000002015107211 */ /* 0x000fe200078c08ff */
[----:B------:R-:W-:Y:S01]  /*74c0*/  UIMAD.WIDE UR4, UR4, 0x4, URZ ;  /* 0x00000004040478a5 */ /* 0x000fe2000f8e02ff */
[----:B------:R-:W-:Y:S01]  /*74d0*/  LEA.HI.X.SX32 R13, R19, R42, 0x1, P5 ;  /* 0x0000002a130d7211 */ /* 0x000fe200028f0eff */
[----:B-----5:R2:W-:Y:S01]  /*74e0*/  STG.E.U16 desc[UR10][R10.64], R45 ;  /* 0x0000002d0a007986 */ /* 0x0205e2000c10150a */
[----:B------:R-:W-:-:S02]  /*74f0*/  LEA R38, R26, R33, 0x2 ;  /* 0x000000211a267211 */ /* 0x000fc400078e10ff */
[----:B------:R-:W-:Y:S01]  /*7500*/  LEA R18, P5, R23, R32, 0x1 ;  /* 0x0000002017127211 */ /* 0x000fe200078a08ff */
[----:B------:R3:W-:Y:S01]  /*7510*/  STG.E.U16 desc[UR10][R12.64], R53 ;  /* 0x000000350c007986 */ /* 0x0007e2000c10150a */
[----:B------:R-:W-:Y:S01]  /*7520*/  LEA.HI.X.SX32 R15, R20, R42, 0x1, P4 ;  /* 0x0000002a140f7211 */ /* 0x000fe200020f0eff */
[----:B------:R-:W-:Y:S01]  /*7530*/  IMAD R39, R26, 0x4, R38 ;  /* 0x000000041a277824 */ /* 0x000fe200078e0226 */
[----:B------:R-:W-:Y:S01]  /*7540*/  LEA R20, P4, R25, R32, 0x1 ;  /* 0x0000002019147211 */ /* 0x000fe200078808ff */
[----:B0-----:R-:W0:Y:S01]  /*7550*/  LDC.64 R6, c[0x0][0x3a0] ;  /* 0x0000e800ff067b82 */ /* 0x001e220000000a00 */
[----:B------:R-:W-:Y:S01]  /*7560*/  LEA.HI.X.SX32 R17, R21, R42, 0x1, P6 ;  /* 0x0000002a15117211 */ /* 0x000fe200030f0eff */
[----:B------:R4:W-:Y:S01]  /*7570*/  STG.E.U16 desc[UR10][R14.64], R47 ;  /* 0x0000002f0e007986 */ /* 0x0009e2000c10150a */
[----:B------:R-:W-:Y:S02]  /*7580*/  LEA R22, P6, R27, R32, 0x1 ;  /* 0x000000201b167211 */ /* 0x000fe400078c08ff */
[----:B------:R-:W-:Y:S01]  /*7590*/  LEA.HI.X.SX32 R19, R23, R42, 0x1, P5 ;  /* 0x0000002a17137211 */ /* 0x000fe200028f0eff */
[----:B------:R5:W-:Y:S01]  /*75a0*/  STG.E.U16 desc[UR10][R16.64], R55 ;  /* 0x0000003710007986 */ /* 0x000be2000c10150a */
[----:B------:R-:W-:-:S02]  /*75b0*/  LEA R24, P5, R29, R32, 0x1 ;  /* 0x000000201d187211 */ /* 0x000fc400078a08ff */
[----:B------:R-:W-:Y:S02]  /*75c0*/  LEA.HI.X.SX32 R21, R25, R42, 0x1, P4 ;  /* 0x0000002a19157211 */ /* 0x000fe400020f0eff */
[----:B------:R-:W-:Y:S02]  /*75d0*/  LEA R26, P4, R31, R32, 0x1 ;  /* 0x000000201f1a7211 */ /* 0x000fe400078808ff */
[----:B------:R-:W-:Y:S02]  /*75e0*/  LEA.HI.X.SX32 R23, R27, R42, 0x1, P6 ;  /* 0x0000002a1b177211 */ /* 0x000fe400030f0eff */
[----:B-1----:R-:W-:Y:S02]  /*75f0*/  PRMT R9, R41, 0x7632, R9 ;  /* 0x0000763229097816 */ /* 0x002fe40000000009 */
[----:B------:R-:W-:Y:S02]  /*7600*/  LEA R28, P6, R33, R32, 0x1 ;  /* 0x00000020211c7211 */ /* 0x000fe400078c08ff */
[----:B------:R-:W-:Y:S01]  /*7610*/  LEA.HI.X.SX32 R25, R29, R42, 0x1, P5 ;  /* 0x0000002a1d197211 */ /* 0x000fe200028f0eff */
[----:B------:R-:W-:Y:S01]  /*7620*/  STG.E.U16 desc[UR10][R18.64], R9 ;  /* 0x0000000912007986 */ /* 0x000fe2000c10150a */
[----:B------:R-:W-:-:S02]  /*7630*/  PRMT R3, R49, 0x7632, R3 ;  /* 0x0000763231037816 */ /* 0x000fc40000000003 */
[----:B------:R-:W-:Y:S02]  /*7640*/  LEA R30, P5, R38, R32, 0x1 ;  /* 0x00000020261e7211 */ /* 0x000fe400078a08ff */
[----:B------:R-:W-:Y:S01]  /*7650*/  LEA.HI.X.SX32 R27, R31, R42, 0x1, P4 ;  /* 0x0000002a1f1b7211 */ /* 0x000fe200020f0eff */
[----:B------:R1:W-:Y:S01]  /*7660*/  STG.E.U16 desc[UR10][R20.64], R3 ;  /* 0x0000000314007986 */ /* 0x0003e2000c10150a */
[----:B--2---:R-:W-:Y:S02]  /*7670*/  PRMT R11, R43, 0x7632, R11 ;  /* 0x000076322b0b7816 */ /* 0x004fe4000000000b */
[----:B------:R-:W-:Y:S02]  /*7680*/  LEA R32, P4, R39, R32, 0x1 ;  /* 0x0000002027207211 */ /* 0x000fe400078808ff */
[----:B------:R-:W-:Y:S01]  /*7690*/  PRMT R4, R51, 0x7632, R4 ;  /* 0x0000763233047816 */ /* 0x000fe20000000004 */
[----:B------:R-:W-:Y:S01]  /*76a0*/  STG.E.U16 desc[UR10][R22.64], R11 ;  /* 0x0000000b16007986 */ /* 0x000fe2000c10150a */
[----:B---3--:R-:W-:-:S02]  /*76b0*/  PRMT R13, R45, 0x7632, R13 ;  /* 0x000076322d0d7816 */ /* 0x008fc4000000000d */
[-C--:B------:R-:W-:Y:S01]  /*76c0*/  LEA.HI.X.SX32 R29, R33, R42.reuse, 0x1, P6 ;  /* 0x0000002a211d7211 */ /* 0x080fe200030f0eff */
[----:B------:R2:W-:Y:S01]  /*76d0*/  STG.E.U16 desc[UR10][R24.64], R4 ;  /* 0x0000000418007986 */ /* 0x0005e2000c10150a */
[----:B----4-:R-:W-:Y:S02]  /*76e0*/  PRMT R14, R53, 0x7632, R14 ;  /* 0x00007632350e7816 */ /* 0x010fe4000000000e */
[-C--:B------:R-:W-:Y:S01]  /*76f0*/  LEA.HI.X.SX32 R31, R38, R42.reuse, 0x1, P5 ;  /* 0x0000002a261f7211 */ /* 0x080fe200028f0eff */
[----:B------:R3:W-:Y:S01]  /*7700*/  STG.E.U16 desc[UR10][R26.64], R13 ;  /* 0x0000000d1a007986 */ /* 0x0007e2000c10150a */
[----:B------:R-:W-:Y:S02]  /*7710*/  PRMT R15, R47, 0x7632, R15 ;  /* 0x000076322f0f7816 */ /* 0x000fe4000000000f */
[----:B------:R-:W-:Y:S01]  /*7720*/  LEA.HI.X.SX32 R33, R39, R42, 0x1, P4 ;  /* 0x0000002a27217211 */ /* 0x000fe200020f0eff */
[----:B------:R3:W-:Y:S01]  /*7730*/  STG.E.U16 desc[UR10][R28.64], R14 ;  /* 0x0000000e1c007986 */ /* 0x0007e2000c10150a */
[----:B-----5:R-:W-:-:S02]  /*7740*/  PRMT R16, R55, 0x7632, R16 ;  /* 0x0000763237107816 */ /* 0x020fc40000000010 */
[----:B------:R-:W-:Y:S01]  /*7750*/  FSETP.NEU.AND P6, PT, R57, RZ, PT ;  /* 0x000000ff3900720b */ /* 0x000fe20003fcd000 */
[----:B------:R3:W-:Y:S01]  /*7760*/  STG.E.U16 desc[UR10][R30.64], R15 ;  /* 0x0000000f1e007986 */ /* 0x0007e2000c10150a */
[----:B------:R-:W-:Y:S02]  /*7770*/  FSEL R5, R34, -INF , P3 ;  /* 0xff80000022057808 */ /* 0x000fe40001800000 */
[----:B------:R-:W-:Y:S01]  /*7780*/  FSEL R2, R35, -INF , P2 ;  /* 0xff80000023027808 */ /* 0x000fe20001000000 */
[----:B------:R3:W-:Y:S01]  /*7790*/  STG.E.U16 desc[UR10][R32.64], R16 ;  /* 0x0000001020007986 */ /* 0x0007e2000c10150a */
[----:B-1----:R-:W-:Y:S01]  /*77a0*/  FSEL R3, R36, -INF , P1 ;  /* 0xff80000024037808 */ /* 0x002fe20000800000 */
[----:B------:R-:W-:Y:S01]  /*77b0*/  FFMA R88, R5, 0.69314718246459960938, R88 ;  /* 0x3f31721805587823 */ /* 0x000fe20000000058 */
[----:B--2---:R-:W-:Y:S01]  /*77c0*/  FSEL R4, R37, -INF , P6 ;  /* 0xff80000025047808 */ /* 0x004fe20003000000 */
[----:B------:R-:W-:Y:S01]  /*77d0*/  FFMA R89, R2, 0.69314718246459960938, R89 ;  /* 0x3f31721802597823 */ /* 0x000fe20000000059 */
[----:B------:R-:W-:Y:S01]  /*77e0*/  LOP3.LUT R0, R0, 0x70, RZ, 0xc0, !PT ;  /* 0x0000007000007812 */ /* 0x000fe200078ec0ff */
[----:B------:R-:W-:Y:S01]  /*77f0*/  FFMA R90, R3, 0.69314718246459960938, R90 ;  /* 0x3f317218035a7823 */ /* 0x000fe2000000005a */
[----:B------:R-:W-:Y:S01]  /*7800*/  SHF.L.U32 R3, R252, 0x2, RZ ;  /* 0x00000002fc037819 */ /* 0x000fe200000006ff */
[----:B------:R-:W-:Y:S01]  /*7810*/  FFMA R91, R4, 0.69314718246459960938, R91 ;  /* 0x3f317218045b7823 */ /* 0x000fe2000000005b */
[----:B------:R-:W-:Y:S01]  /*7820*/  BAR.SYNC.DEFER_BLOCKING 0x0 ;  /* 0x0000000000007b1d */ /* 0x000fe20000010000 */
[----:B------:R-:W-:Y:S01]  /*7830*/  IMAD.HI R252, R252, 0x4, RZ ;  /* 0x00000004fcfc7827 */ /* 0x000fe200078e02ff */
[----:B0-----:R-:W-:-:S04]  /*7840*/  IADD3 R2, P1, P2, R3, UR6, R6 ;  /* 0x0000000603027c10 */ /* 0x001fc8000fa3e006 */
[----:B------:R-:W-:Y:S01]  /*7850*/  IADD3.X R3, PT, PT, R252, UR5, R7, P1, P2 ;  /* 0x00000005fc037c10 */ /* 0x000fe20008fe4407 */
[----:B------:R3:W-:Y:S01]  /*7860*/  STS.128 [R0+UR8], R88 ;  /* 0x0000005800007988 */ /* 0x0007e20008000c08 */
[----:B------:R-:W-:Y:S06]  /*7870*/  BAR.SYNC.DEFER_BLOCKING 0x0 ;  /* 0x0000000000007b1d */ /* 0x000fec0000010000 */
[----:B------:R-:W-:Y:S05]  /*7880*/  @P0 EXIT ;  /* 0x000000000000094d */ /* 0x000fea0003800000 */
[----:B------:R-:W0:Y:S04]  /*7890*/  LDS R5, [R40] ;  /* 0x0000000028057984 */ /* 0x000e280000000800 */
[----:B0-----:R-:W-:Y:S01]  /*78a0*/  STG.E desc[UR10][R2.64], R5 ;  /* 0x0000000502007986 */ /* 0x001fe2000c10190a */
[----:B------:R-:W-:Y:S05]  /*78b0*/  EXIT ;  /* 0x000000000000794d */ /* 0x000fea0003800000 */
.L_x_2:
[----:B------:R-:W-:-:S00]  /*78c0*/  BRA `(.L_x_2) ;  /* 0xfffffffc00fc7947 */ /* 0x000fc0000383ffff */
[----:B------:R-:W-:-:S00]  /*78d0*/  NOP ;  /* 0x0000000000007918 */ /* 0x000fc00000000000 */
        /* <DEDUP_REMOVED lines=10> */
.L_x_3:


//--------------------- .nv.global.init           --------------------------
	.section	.nv.global.init,"aw",@progbits
.nv.global.init:
	.type		_$_str,@object
	.size		_$_str,(.L_0 - _$_str)
_$_str:
        /*0000*/ 	.byte	0x5f, 0x5f, 0x43, 0x55, 0x44, 0x41, 0x5f, 0x46, 0x54, 0x5a, 0x00
.L_0:


//--------------------- .nv.shared.attn_fwd       --------------------------
	.section	.nv.shared.attn_fwd,"aw",@nobits
	.sectionflags	@""
	.align	16
	.zero		1024


//--------------------- .nv.shared.reserved.0     --------------------------
	.section	.nv.shared.reserved.0,"aw",@nobits
	.weak		__nv_reservedSMEM_offset_0_alias
	.size		__nv_reservedSMEM_offset_0_alias, 0, 64
	.other		__nv_reservedSMEM_offset_0_alias,@"STO_CUDA_RESERVED_SHARED STV_DEFAULT"
__nv_reservedSMEM_offset_0_alias:
	.zero		0
	.zero		64


//--------------------- .nv.constant0.attn_fwd    --------------------------
	.section	.nv.constant0.attn_fwd,"a",@progbits
	.sectionflags	@""
	.align	4
.nv.constant0.attn_fwd:
	.zero		1032


//--------------------- SYMBOLS --------------------------

	.type		.nv.reservedSmem.offset0,@object
	.size		.nv.reservedSmem.offset0,0x4
	.type		.nv.reservedSmem.cap,@object
	.size		.nv.reservedSmem.cap,0x4
